// auto-generated by cutlass_sweep.gemm — config: {"arch": "sm_90", "cluster_m": 1, "cluster_n": 1, "dtype": "e5m2", "stages": 0, "tile_k": 64, "tile_m": 128, "tile_n": 128}
#include "cutlass/cutlass.h"
#include "cutlass/gemm/collective/collective_builder.hpp"
#include "cutlass/gemm/device/gemm_universal_adapter.h"
#include "cutlass/gemm/kernel/gemm_universal.hpp"
#include "cutlass/epilogue/collective/collective_builder.hpp"

using ElemA = cutlass::float_e5m2_t;
using ElemB = cutlass::float_e5m2_t;
using ElemCD = cutlass::float_e5m2_t;
using Acc  = float;
using TileShape    = cute::Shape<cute::_128, cute::_128, cute::_64>;
using ClusterShape = cute::Shape<cute::_1, cute::_1, cute::_1>;

using CollectiveEpilogue = typename cutlass::epilogue::collective::CollectiveBuilder<
    cutlass::arch::Sm90, cutlass::arch::OpClassTensorOp,
    TileShape, ClusterShape,
    cutlass::epilogue::collective::EpilogueTileAuto,
    Acc, Acc,
    ElemCD, cutlass::layout::RowMajor, 128 / cutlass::sizeof_bits<ElemCD>::value,
    ElemCD, cutlass::layout::RowMajor, 128 / cutlass::sizeof_bits<ElemCD>::value,
    cutlass::epilogue::collective::EpilogueScheduleAuto
  >::CollectiveOp;

using CollectiveMainloop = typename cutlass::gemm::collective::CollectiveBuilder<
    cutlass::arch::Sm90, cutlass::arch::OpClassTensorOp,
    ElemA, cutlass::layout::RowMajor, 128 / cutlass::sizeof_bits<ElemA>::value,
    ElemB, cutlass::layout::ColumnMajor, 128 / cutlass::sizeof_bits<ElemB>::value,
    Acc,
    TileShape, ClusterShape,
    cutlass::gemm::collective::StageCountAutoCarveout<static_cast<int>(sizeof(typename CollectiveEpilogue::SharedStorage))>,
    cutlass::gemm::collective::KernelScheduleAuto
  >::CollectiveOp;

using GemmKernel = cutlass::gemm::kernel::GemmUniversal<
    cute::Shape<int,int,int,int>,
    CollectiveMainloop,
    CollectiveEpilogue
>;
using Gemm = cutlass::gemm::device::GemmUniversalAdapter<GemmKernel>;

// Force the device kernel symbol into the cubin without needing a host main.
auto* _anchor = &cutlass::device_kernel<GemmKernel>;


// ===== COMPILED SASS (sm_90a) =====

	.target	sm_90a

	.elftype	@"ET_EXEC"


//--------------------- .note.nv.tkinfo           --------------------------
	.section	.note.nv.tkinfo,"",@"SHT_NOTE"
	.sectionflags	@"SHF_NOTE_NV_TKINFO"
	.tkinfo
        /*0018*/ 	.word	0x00000002
        /*0030*/ 	.string	""
        /*0030*/ 	.string	"ptxas"
        /*0030*/ 	.string	"Cuda compilation tools, release 13.0, V13.0.88"
        /*0030*/ 	.string	"Build cuda_13.0.r13.0/compiler.36424714_0"
        /*0030*/ 	.string	"-arch sm_90a -m 64 "



//--------------------- .note.nv.cuinfo           --------------------------
	.section	.note.nv.cuinfo,"",@"SHT_NOTE"
	.sectionflags	@"SHF_NOTE_NV_CUINFO"
        /*0018*/ 	.short	0x0002
        /*001a*/ 	.short	0x005a
        /*001c*/ 	.short	0x0082
	.zero		2


//--------------------- .nv.info                  --------------------------
	.section	.nv.info,"",@"SHT_CUDA_INFO"
	.align	4


	//----- nvinfo : EIATTR_REGCOUNT
	.align		4
        /*0000*/ 	.byte	0x04, 0x2f
        /*0002*/ 	.short	(.L_12 - .L_11)
	.align		4
.L_11:
        /*0004*/ 	.word	index@(_ZN7cutlass13device_kernelINS_4gemm6kernel13GemmUniversalIN4cute5tupleIJiiiiEEENS1_10collective13CollectiveMmaINS1_37MainloopSm90TmaGmmaWarpSpecializedFP8ILi14ENS5_IJNS4_1CILi1EEESB_SB_EEENS1_35KernelTmaWarpSpecializedCooperativeEEENS5_IJNSA_ILi128EEESF_NSA_ILi64EEEEEENS_12float_e5m2_tENS5_IJlSB_lEEESI_SJ_NS4_8TiledMMAINS4_8MMA_AtomIJNS4_4SM904GMMA31MMA_64x128x32_F32E5M2E5M2_SS_TNILNSN_7ScaleInE1ELSP_1EEEEEENS4_6LayoutINS5_IJNSA_ILi2EEESB_SB_EEENS5_IJSB_NSA_ILi0EEESV_EEEEENS5_IJNS4_10UnderscoreESY_SY_EEEEENS4_13SM90_TMA_LOADENS4_14ComposedLayoutINS4_7SwizzleILi2ELi4ELi3EEENS4_18smem_ptr_flag_bitsILi8EEENSS_INS5_IJNSA_ILi8EEESG_EEENS5_IJSG_SB_EEEEEEEvNS4_8identityES11_S1B_vS1C_EENS_8epilogue10collective6detail29Sm90TmaWarpSpecializedAdapterINS1F_15DefaultEpilogueISI_SJ_SJ_NS1E_6thread17LinearCombinationISI_Li1EffLNS1J_9ScaleType4KindE0ELNS_15FloatRoundStyleE2ESI_EENS1_15EpilogueDefaultEEEEEvvEEEEvNT_6ParamsE)
        /*0008*/ 	.word	0x000000a8


	//----- nvinfo : EIATTR_FRAME_SIZE
	.align		4
.L_12:
        /*000c*/ 	.byte	0x04, 0x11
        /*000e*/ 	.short	(.L_14 - .L_13)
	.align		4
.L_13:
        /*0010*/ 	.word	index@(_ZN7cutlass13device_kernelINS_4gemm6kernel13GemmUniversalIN4cute5tupleIJiiiiEEENS1_10collective13CollectiveMmaINS1_37MainloopSm90TmaGmmaWarpSpecializedFP8ILi14ENS5_IJNS4_1CILi1EEESB_SB_EEENS1_35KernelTmaWarpSpecializedCooperativeEEENS5_IJNSA_ILi128EEESF_NSA_ILi64EEEEEENS_12float_e5m2_tENS5_IJlSB_lEEESI_SJ_NS4_8TiledMMAINS4_8MMA_AtomIJNS4_4SM904GMMA31MMA_64x128x32_F32E5M2E5M2_SS_TNILNSN_7ScaleInE1ELSP_1EEEEEENS4_6LayoutINS5_IJNSA_ILi2EEESB_SB_EEENS5_IJSB_NSA_ILi0EEESV_EEEEENS5_IJNS4_10UnderscoreESY_SY_EEEEENS4_13SM90_TMA_LOADENS4_14ComposedLayoutINS4_7SwizzleILi2ELi4ELi3EEENS4_18smem_ptr_flag_bitsILi8EEENSS_INS5_IJNSA_ILi8EEESG_EEENS5_IJSG_SB_EEEEEEEvNS4_8identityES11_S1B_vS1C_EENS_8epilogue10collective6detail29Sm90TmaWarpSpecializedAdapterINS1F_15DefaultEpilogueISI_SJ_SJ_NS1E_6thread17LinearCombinationISI_Li1EffLNS1J_9ScaleType4KindE0ELNS_15FloatRoundStyleE2ESI_EENS1_15EpilogueDefaultEEEEEvvEEEEvNT_6ParamsE)
        /*0014*/ 	.word	0x00000000


	//----- nvinfo : EIATTR_MIN_STACK_SIZE
	.align		4
.L_14:
        /*0018*/ 	.byte	0x04, 0x12
        /*001a*/ 	.short	(.L_16 - .L_15)
	.align		4
.L_15:
        /*001c*/ 	.word	index@(_ZN7cutlass13device_kernelINS_4gemm6kernel13GemmUniversalIN4cute5tupleIJiiiiEEENS1_10collective13CollectiveMmaINS1_37MainloopSm90TmaGmmaWarpSpecializedFP8ILi14ENS5_IJNS4_1CILi1EEESB_SB_EEENS1_35KernelTmaWarpSpecializedCooperativeEEENS5_IJNSA_ILi128EEESF_NSA_ILi64EEEEEENS_12float_e5m2_tENS5_IJlSB_lEEESI_SJ_NS4_8TiledMMAINS4_8MMA_AtomIJNS4_4SM904GMMA31MMA_64x128x32_F32E5M2E5M2_SS_TNILNSN_7ScaleInE1ELSP_1EEEEEENS4_6LayoutINS5_IJNSA_ILi2EEESB_SB_EEENS5_IJSB_NSA_ILi0EEESV_EEEEENS5_IJNS4_10UnderscoreESY_SY_EEEEENS4_13SM90_TMA_LOADENS4_14ComposedLayoutINS4_7SwizzleILi2ELi4ELi3EEENS4_18smem_ptr_flag_bitsILi8EEENSS_INS5_IJNSA_ILi8EEESG_EEENS5_IJSG_SB_EEEEEEEvNS4_8identityES11_S1B_vS1C_EENS_8epilogue10collective6detail29Sm90TmaWarpSpecializedAdapterINS1F_15DefaultEpilogueISI_SJ_SJ_NS1E_6thread17LinearCombinationISI_Li1EffLNS1J_9ScaleType4KindE0ELNS_15FloatRoundStyleE2ESI_EENS1_15EpilogueDefaultEEEEEvvEEEEvNT_6ParamsE)
        /*0020*/ 	.word	0x00000000
.L_16:


//--------------------- .nv.compat                --------------------------
	.section	.nv.compat,"",@"SHT_CUDA_COMPAT_INFO"
	.align	4
        /*0000*/ 	.byte	0x02, 0x09, 0x01, 0x00, 0x02, 0x02, 0x04, 0x00, 0x02, 0x05, 0x05, 0x00, 0x03, 0x07, 0x01, 0x01
        /*0010*/ 	.byte	0x02, 0x03, 0x01, 0x00, 0x02, 0x06, 0x01, 0x00, 0x04, 0x0b, 0x08, 0x00, 0x00, 0x00, 0x00, 0x00
        /*0020*/ 	.byte	0x00, 0x00, 0x00, 0x00


//--------------------- .nv.info._ZN7cutlass13device_kernelINS_4gemm6kernel13GemmUniversalIN4cute5tupleIJiiiiEEENS1_10collective13CollectiveMmaINS1_37MainloopSm90TmaGmmaWarpSpecializedFP8ILi14ENS5_IJNS4_1CILi1EEESB_SB_EEENS1_35KernelTmaWarpSpecializedCooperativeEEENS5_IJNSA_ILi128EEESF_NSA_ILi64EEEEEENS_12float_e5m2_tENS5_IJlSB_lEEESI_SJ_NS4_8TiledMMAINS4_8MMA_AtomIJNS4_4SM904GMMA31MMA_64x128x32_F32E5M2E5M2_SS_TNILNSN_7ScaleInE1ELSP_1EEEEEENS4_6LayoutINS5_IJNSA_ILi2EEESB_SB_EEENS5_IJSB_NSA_ILi0EEESV_EEEEENS5_IJNS4_10UnderscoreESY_SY_EEEEENS4_13SM90_TMA_LOADENS4_14ComposedLayoutINS4_7SwizzleILi2ELi4ELi3EEENS4_18smem_ptr_flag_bitsILi8EEENSS_INS5_IJNSA_ILi8EEESG_EEENS5_IJSG_SB_EEEEEEEvNS4_8identityES11_S1B_vS1C_EENS_8epilogue10collective6detail29Sm90TmaWarpSpecializedAdapterINS1F_15DefaultEpilogueISI_SJ_SJ_NS1E_6thread17LinearCombinationISI_Li1EffLNS1J_9ScaleType4KindE0ELNS_15FloatRoundStyleE2ESI_EENS1_15EpilogueDefaultEEEEEvvEEEEvNT_6ParamsE --------------------------
	.section	.nv.info._ZN7cutlass13device_kernelINS_4gemm6kernel13GemmUniversalIN4cute5tupleIJiiiiEEENS1_10collective13CollectiveMmaINS1_37MainloopSm90TmaGmmaWarpSpecializedFP8ILi14ENS5_IJNS4_1CILi1EEESB_SB_EEENS1_35KernelTmaWarpSpecializedCooperativeEEENS5_IJNSA_ILi128EEESF_NSA_ILi64EEEEEENS_12float_e5m2_tENS5_IJlSB_lEEESI_SJ_NS4_8TiledMMAINS4_8MMA_AtomIJNS4_4SM904GMMA31MMA_64x128x32_F32E5M2E5M2_SS_TNILNSN_7ScaleInE1ELSP_1EEEEEENS4_6LayoutINS5_IJNSA_ILi2EEESB_SB_EEENS5_IJSB_NSA_ILi0EEESV_EEEEENS5_IJNS4_10UnderscoreESY_SY_EEEEENS4_13SM90_TMA_LOADENS4_14ComposedLayoutINS4_7SwizzleILi2ELi4ELi3EEENS4_18smem_ptr_flag_bitsILi8EEENSS_INS5_IJNSA_ILi8EEESG_EEENS5_IJSG_SB_EEEEEEEvNS4_8identityES11_S1B_vS1C_EENS_8epilogue10collective6detail29Sm90TmaWarpSpecializedAdapterINS1F_15DefaultEpilogueISI_SJ_SJ_NS1E_6thread17LinearCombinationISI_Li1EffLNS1J_9ScaleType4KindE0ELNS_15FloatRoundStyleE2ESI_EENS1_15EpilogueDefaultEEEEEvvEEEEvNT_6ParamsE,"",@"SHT_CUDA_INFO"
	.sectionflags	@""
	.align	4


	//----- nvinfo : EIATTR_CUDA_API_VERSION
	.align		4
        /*0000*/ 	.byte	0x04, 0x37
        /*0002*/ 	.short	(.L_18 - .L_17)
.L_17:
        /*0004*/ 	.word	0x00000082


	//----- nvinfo : EIATTR_KPARAM_INFO
	.align		4
.L_18:
        /*0008*/ 	.byte	0x04, 0x17
        /*000a*/ 	.short	(.L_20 - .L_19)
.L_19:
        /*000c*/ 	.word	0x00000000
        /*0010*/ 	.short	0x0000
        /*0012*/ 	.short	0x0070
        /*0014*/ 	.byte	0x00, 0xf0, 0x01, 0x10


	//----- nvinfo : EIATTR_SPARSE_MMA_MASK
	.align		4
.L_20:
        /*0018*/ 	.byte	0x03, 0x50
        /*001a*/ 	.short	0x0000


	//----- nvinfo : EIATTR_MAXREG_COUNT
	.align		4
        /*001c*/ 	.byte	0x03, 0x1b
        /*001e*/ 	.short	0x00a8


	//----- nvinfo : EIATTR_NUM_BARRIERS
	.align		4
        /*0020*/ 	.byte	0x02, 0x4c
        /*0022*/ 	.byte	0x01
	.zero		1


	//----- nvinfo : EIATTR_MERCURY_ISA_VERSION
	.align		4
        /*0024*/ 	.byte	0x03, 0x5f
        /*0026*/ 	.short	0x0101


	//----- nvinfo : EIATTR_INT_WARP_WIDE_INSTR_OFFSETS
	.align		4
        /*0028*/ 	.byte	0x04, 0x31
        /*002a*/ 	.short	(.L_22 - .L_21)


	//   ....[0]....
.L_21:
        /*002c*/ 	.word	0x00000540


	//   ....[1]....
        /*0030*/ 	.word	0x00000550


	//   ....[2]....
        /*0034*/ 	.word	0x00000640


	//----- nvinfo : EIATTR_COOP_GROUP_MASK_REGIDS
	.align		4
.L_22:
        /*0038*/ 	.byte	0x04, 0x29
        /*003a*/ 	.short	(.L_24 - .L_23)


	//   ....[0]....
.L_23:
        /*003c*/ 	.word	0xffffffff


	//   ....[1]....
        /*0040*/ 	.word	0xffffffff


	//   ....[2]....
        /*0044*/ 	.word	0xffffffff


	//   ....[3]....
        /*0048*/ 	.word	0xffffffff


	//   ....[4]....
        /*004c*/ 	.word	0xffffffff


	//----- nvinfo : EIATTR_COOP_GROUP_INSTR_OFFSETS
	.align		4
.L_24:
        /*0050*/ 	.byte	0x04, 0x28
        /*0052*/ 	.short	(.L_26 - .L_25)


	//   ....[0]....
.L_25:
        /*0054*/ 	.word	0x00000060


	//   ....[1]....
        /*0058*/ 	.word	0x00000070


	//   ....[2]....
        /*005c*/ 	.word	0x00000130


	//   ....[3]....
        /*0060*/ 	.word	0x00000430


	//   ....[4]....
        /*0064*/ 	.word	0x00001130


	//----- nvinfo : EIATTR_REG_RECONFIG
	.align		4
.L_26:
        /*0068*/ 	.byte	0x01, 0x54
	.zero		2


	//----- nvinfo : EIATTR_MBARRIER_INSTR_OFFSETS
	.align		4
        /*006c*/ 	.byte	0x04, 0x39
        /*006e*/ 	.short	(.L_28 - .L_27)


	//   ....[0]....
.L_27:
        /*0070*/ 	.word	0x00000250
        /*0074*/ 	.word	0x000000ff
        /*0078*/ 	.word	0x00000000
        /*007c*/ 	.short	0x0100
        /*007e*/ 	.byte	0x08
	.zero		1


	//   ....[1]....
        /*0080*/ 	.word	0x00000260
        /*0084*/ 	.word	0x000000ff
        /*0088*/ 	.word	0x00000070
        /*008c*/ 	.short	0x0100
        /*008e*/ 	.byte	0x08
	.zero		1


	//   ....[2]....
        /*0090*/ 	.word	0x00000270
        /*0094*/ 	.word	0x000000ff
        /*0098*/ 	.word	0x00000008
        /*009c*/ 	.short	0x0100
        /*009e*/ 	.byte	0x08
	.zero		1


	//   ....[3]....
        /*00a0*/ 	.word	0x00000280
        /*00a4*/ 	.word	0x000000ff
        /*00a8*/ 	.word	0x00000078
        /*00ac*/ 	.short	0x0100
        /*00ae*/ 	.byte	0x08
	.zero		1


	//   ....[4]....
        /*00b0*/ 	.word	0x00000290
        /*00b4*/ 	.word	0x000000ff
        /*00b8*/ 	.word	0x00000010
        /*00bc*/ 	.short	0x0100
        /*00be*/ 	.byte	0x08
	.zero		1


	//   ....[5]....
        /*00c0*/ 	.word	0x000002a0
        /*00c4*/ 	.word	0x000000ff
        /*00c8*/ 	.word	0x00000080
        /*00cc*/ 	.short	0x0100
        /*00ce*/ 	.byte	0x08
	.zero		1


	//   ....[6]....
        /*00d0*/ 	.word	0x000002b0
        /*00d4*/ 	.word	0x000000ff
        /*00d8*/ 	.word	0x00000018
        /*00dc*/ 	.short	0x0100
        /*00de*/ 	.byte	0x08
	.zero		1


	//   ....[7]....
        /*00e0*/ 	.word	0x000002c0
        /*00e4*/ 	.word	0x000000ff
        /*00e8*/ 	.word	0x00000088
        /*00ec*/ 	.short	0x0100
        /*00ee*/ 	.byte	0x08
	.zero		1


	//   ....[8]....
        /*00f0*/ 	.word	0x000002d0
        /*00f4*/ 	.word	0x000000ff
        /*00f8*/ 	.word	0x00000020
        /*00fc*/ 	.short	0x0100
        /*00fe*/ 	.byte	0x08
	.zero		1


	//   ....[9]....
        /*0100*/ 	.word	0x000002e0
        /*0104*/ 	.word	0x000000ff
        /*0108*/ 	.word	0x00000090
        /*010c*/ 	.short	0x0100
        /*010e*/ 	.byte	0x08
	.zero		1


	//   ....[10]....
        /*0110*/ 	.word	0x000002f0
        /*0114*/ 	.word	0x000000ff
        /*0118*/ 	.word	0x00000028
        /*011c*/ 	.short	0x0100
        /*011e*/ 	.byte	0x08
	.zero		1


	//   ....[11]....
        /*0120*/ 	.word	0x00000300
        /*0124*/ 	.word	0x000000ff
        /*0128*/ 	.word	0x00000098
        /*012c*/ 	.short	0x0100
        /*012e*/ 	.byte	0x08
	.zero		1


	//   ....[12]....
        /*0130*/ 	.word	0x00000310
        /*0134*/ 	.word	0x000000ff
        /*0138*/ 	.word	0x00000030
        /*013c*/ 	.short	0x0100
        /*013e*/ 	.byte	0x08
	.zero		1


	//   ....[13]....
        /*0140*/ 	.word	0x00000320
        /*0144*/ 	.word	0x000000ff
        /*0148*/ 	.word	0x000000a0
        /*014c*/ 	.short	0x0100
        /*014e*/ 	.byte	0x08
	.zero		1


	//   ....[14]....
        /*0150*/ 	.word	0x00000330
        /*0154*/ 	.word	0x000000ff
        /*0158*/ 	.word	0x00000038
        /*015c*/ 	.short	0x0100
        /*015e*/ 	.byte	0x08
	.zero		1


	//   ....[15]....
        /*0160*/ 	.word	0x00000340
        /*0164*/ 	.word	0x000000ff
        /*0168*/ 	.word	0x000000a8
        /*016c*/ 	.short	0x0100
        /*016e*/ 	.byte	0x08
	.zero		1


	//   ....[16]....
        /*0170*/ 	.word	0x00000350
        /*0174*/ 	.word	0x000000ff
        /*0178*/ 	.word	0x00000040
        /*017c*/ 	.short	0x0100
        /*017e*/ 	.byte	0x08
	.zero		1


	//   ....[17]....
        /*0180*/ 	.word	0x00000360
        /*0184*/ 	.word	0x000000ff
        /*0188*/ 	.word	0x000000b0
        /*018c*/ 	.short	0x0100
        /*018e*/ 	.byte	0x08
	.zero		1


	//   ....[18]....
        /*0190*/ 	.word	0x00000370
        /*0194*/ 	.word	0x000000ff
        /*0198*/ 	.word	0x00000048
        /*019c*/ 	.short	0x0100
        /*019e*/ 	.byte	0x08
	.zero		1


	//   ....[19]....
        /*01a0*/ 	.word	0x00000380
        /*01a4*/ 	.word	0x000000ff
        /*01a8*/ 	.word	0x000000b8
        /*01ac*/ 	.short	0x0100
        /*01ae*/ 	.byte	0x08
	.zero		1


	//   ....[20]....
        /*01b0*/ 	.word	0x00000390
        /*01b4*/ 	.word	0x000000ff
        /*01b8*/ 	.word	0x00000050
        /*01bc*/ 	.short	0x0100
        /*01be*/ 	.byte	0x08
	.zero		1


	//   ....[21]....
        /*01c0*/ 	.word	0x000003a0
        /*01c4*/ 	.word	0x000000ff
        /*01c8*/ 	.word	0x000000c0
        /*01cc*/ 	.short	0x0100
        /*01ce*/ 	.byte	0x08
	.zero		1


	//   ....[22]....
        /*01d0*/ 	.word	0x000003b0
        /*01d4*/ 	.word	0x000000ff
        /*01d8*/ 	.word	0x00000058
        /*01dc*/ 	.short	0x0100
        /*01de*/ 	.byte	0x08
	.zero		1


	//   ....[23]....
        /*01e0*/ 	.word	0x000003c0
        /*01e4*/ 	.word	0x000000ff
        /*01e8*/ 	.word	0x000000c8
        /*01ec*/ 	.short	0x0100
        /*01ee*/ 	.byte	0x08
	.zero		1


	//   ....[24]....
        /*01f0*/ 	.word	0x000003d0
        /*01f4*/ 	.word	0x000000ff
        /*01f8*/ 	.word	0x00000060
        /*01fc*/ 	.short	0x0100
        /*01fe*/ 	.byte	0x08
	.zero		1


	//   ....[25]....
        /*0200*/ 	.word	0x000003e0
        /*0204*/ 	.word	0x000000ff
        /*0208*/ 	.word	0x000000d0
        /*020c*/ 	.short	0x0100
        /*020e*/ 	.byte	0x08
	.zero		1


	//   ....[26]....
        /*0210*/ 	.word	0x000003f0
        /*0214*/ 	.word	0x000000ff
        /*0218*/ 	.word	0x00000068
        /*021c*/ 	.short	0x0100
        /*021e*/ 	.byte	0x08
	.zero		1


	//   ....[27]....
        /*0220*/ 	.word	0x00000400
        /*0224*/ 	.word	0x000000ff
        /*0228*/ 	.word	0x000000d8
        /*022c*/ 	.short	0x0100
        /*022e*/ 	.byte	0x08
	.zero		1


	//   ....[28]....
        /*0230*/ 	.word	0x00000690
        /*0234*/ 	.word	0x000000ff
        /*0238*/ 	.word	0x000000f0
        /*023c*/ 	.short	0x0100
        /*023e*/ 	.byte	0x06
	.zero		1


	//   ....[29]....
        /*0240*/ 	.word	0x000006f0
        /*0244*/ 	.word	0x000000ff
        /*0248*/ 	.word	0x000000f8
        /*024c*/ 	.short	0x0100
        /*024e*/ 	.byte	0x06
	.zero		1


	//   ....[30]....
        /*0250*/ 	.word	0x00001660
        /*0254*/ 	.word	0x000000ff
        /*0258*/ 	.word	0x00000000
        /*025c*/ 	.short	0x010a
        /*025e*/ 	.byte	0x06
	.zero		1


	//   ....[31]....
        /*0260*/ 	.word	0x000016a0
        /*0264*/ 	.word	0x000000ff
        /*0268*/ 	.word	0x00000000
        /*026c*/ 	.short	0x010a
        /*026e*/ 	.byte	0x06
	.zero		1


	//   ....[32]....
        /*0270*/ 	.word	0x00001fd0
        /*0274*/ 	.word	0x000000ff
        /*0278*/ 	.word	0x00000000
        /*027c*/ 	.short	0x010a
        /*027e*/ 	.byte	0x0c
	.zero		1


	//   ....[33]....
        /*0280*/ 	.word	0x00002010
        /*0284*/ 	.word	0x000000ff
        /*0288*/ 	.word	0x00000000
        /*028c*/ 	.short	0x010a
        /*028e*/ 	.byte	0x0c
	.zero		1


	//   ....[34]....
        /*0290*/ 	.word	0x00002640
        /*0294*/ 	.word	0x000000ff
        /*0298*/ 	.word	0x00000000
        /*029c*/ 	.short	0x0101
        /*029e*/ 	.byte	0x08
	.zero		1


	//   ....[35]....
        /*02a0*/ 	.word	0x00002ca0
        /*02a4*/ 	.word	0x000000ff
        /*02a8*/ 	.word	0x00000000
        /*02ac*/ 	.short	0x0101
        /*02ae*/ 	.byte	0x08
	.zero		1


	//   ....[36]....
        /*02b0*/ 	.word	0x00008640
        /*02b4*/ 	.word	0x00000013
        /*02b8*/ 	.word	0x00000070
        /*02bc*/ 	.short	0x010a
        /*02be*/ 	.byte	0x3f
	.zero		1


	//   ....[37]....
        /*02c0*/ 	.word	0x000089d0
        /*02c4*/ 	.word	0x00000008
        /*02c8*/ 	.word	0x000000f8
        /*02cc*/ 	.short	0x0101
        /*02ce*/ 	.byte	0x3f
	.zero		1


	//   ....[38]....
        /*02d0*/ 	.word	0x000090e0
        /*02d4*/ 	.word	0x00000006
        /*02d8*/ 	.word	0x00000000
        /*02dc*/ 	.short	0x010a
        /*02de*/ 	.byte	0x3f
	.zero		1


	//   ....[39]....
        /*02e0*/ 	.word	0x00009160
        /*02e4*/ 	.word	0x00000007
        /*02e8*/ 	.word	0x00000000
        /*02ec*/ 	.short	0x010a
        /*02ee*/ 	.byte	0x3f
	.zero		1


	//   ....[40]....
        /*02f0*/ 	.word	0x000091f0
        /*02f4*/ 	.word	0x00000006
        /*02f8*/ 	.word	0x00000000
        /*02fc*/ 	.short	0x010a
        /*02fe*/ 	.byte	0x3f
	.zero		1


	//   ....[41]....
        /*0300*/ 	.word	0x00009280
        /*0304*/ 	.word	0x00000009
        /*0308*/ 	.word	0x00000000
        /*030c*/ 	.short	0x010a
        /*030e*/ 	.byte	0x3f
	.zero		1


	//   ....[42]....
        /*0310*/ 	.word	0x00009310
        /*0314*/ 	.word	0x00000006
        /*0318*/ 	.word	0x00000000
        /*031c*/ 	.short	0x010a
        /*031e*/ 	.byte	0x3f
	.zero		1


	//   ....[43]....
        /*0320*/ 	.word	0x000093a0
        /*0324*/ 	.word	0x00000009
        /*0328*/ 	.word	0x00000000
        /*032c*/ 	.short	0x010a
        /*032e*/ 	.byte	0x3f
	.zero		1


	//   ....[44]....
        /*0330*/ 	.word	0x00009430
        /*0334*/ 	.word	0x00000006
        /*0338*/ 	.word	0x00000000
        /*033c*/ 	.short	0x010a
        /*033e*/ 	.byte	0x3f
	.zero		1


	//   ....[45]....
        /*0340*/ 	.word	0x000094c0
        /*0344*/ 	.word	0x00000009
        /*0348*/ 	.word	0x00000000
        /*034c*/ 	.short	0x010a
        /*034e*/ 	.byte	0x3f
	.zero		1


	//   ....[46]....
        /*0350*/ 	.word	0x00009550
        /*0354*/ 	.word	0x00000006
        /*0358*/ 	.word	0x00000000
        /*035c*/ 	.short	0x010a
        /*035e*/ 	.byte	0x3f
	.zero		1


	//   ....[47]....
        /*0360*/ 	.word	0x000095e0
        /*0364*/ 	.word	0x00000009
        /*0368*/ 	.word	0x00000000
        /*036c*/ 	.short	0x010a
        /*036e*/ 	.byte	0x3f
	.zero		1


	//   ....[48]....
        /*0370*/ 	.word	0x00009670
        /*0374*/ 	.word	0x00000006
        /*0378*/ 	.word	0x00000000
        /*037c*/ 	.short	0x010a
        /*037e*/ 	.byte	0x3f
	.zero		1


	//   ....[49]....
        /*0380*/ 	.word	0x00009700
        /*0384*/ 	.word	0x00000009
        /*0388*/ 	.word	0x00000000
        /*038c*/ 	.short	0x010a
        /*038e*/ 	.byte	0x3f
	.zero		1


	//   ....[50]....
        /*0390*/ 	.word	0x00009790
        /*0394*/ 	.word	0x00000006
        /*0398*/ 	.word	0x00000000
        /*039c*/ 	.short	0x010a
        /*039e*/ 	.byte	0x3f
	.zero		1


	//   ....[51]....
        /*03a0*/ 	.word	0x00009820
        /*03a4*/ 	.word	0x00000003
        /*03a8*/ 	.word	0x00000000
        /*03ac*/ 	.short	0x010a
        /*03ae*/ 	.byte	0x3f
	.zero		1


	//   ....[52]....
        /*03b0*/ 	.word	0x00009890
        /*03b4*/ 	.word	0x0000000b
        /*03b8*/ 	.word	0x00000000
        /*03bc*/ 	.short	0x010a
        /*03be*/ 	.byte	0x3f
	.zero		1


	//   ....[53]....
        /*03c0*/ 	.word	0x000098f0
        /*03c4*/ 	.word	0x0000008c
        /*03c8*/ 	.word	0x00000000
        /*03cc*/ 	.short	0x010a
        /*03ce*/ 	.byte	0x3f
	.zero		1


	//   ....[54]....
        /*03d0*/ 	.word	0x000099c0
        /*03d4*/ 	.word	0x00000013
        /*03d8*/ 	.word	0x00000070
        /*03dc*/ 	.short	0x010a
        /*03de*/ 	.byte	0x3f
	.zero		1


	//   ....[55]....
        /*03e0*/ 	.word	0x00009aa0
        /*03e4*/ 	.word	0x00000006
        /*03e8*/ 	.word	0x00000000
        /*03ec*/ 	.short	0x010a
        /*03ee*/ 	.byte	0x3f
	.zero		1


	//   ....[56]....
        /*03f0*/ 	.word	0x00009af0
        /*03f4*/ 	.word	0x00000007
        /*03f8*/ 	.word	0x00000000
        /*03fc*/ 	.short	0x010a
        /*03fe*/ 	.byte	0x3f
	.zero		1


	//   ....[57]....
        /*0400*/ 	.word	0x00009b40
        /*0404*/ 	.word	0x00000006
        /*0408*/ 	.word	0x00000000
        /*040c*/ 	.short	0x010a
        /*040e*/ 	.byte	0x3f
	.zero		1


	//   ....[58]....
        /*0410*/ 	.word	0x00009b90
        /*0414*/ 	.word	0x00000009
        /*0418*/ 	.word	0x00000000
        /*041c*/ 	.short	0x010a
        /*041e*/ 	.byte	0x3f
	.zero		1


	//   ....[59]....
        /*0420*/ 	.word	0x00009be0
        /*0424*/ 	.word	0x00000006
        /*0428*/ 	.word	0x00000000
        /*042c*/ 	.short	0x010a
        /*042e*/ 	.byte	0x3f
	.zero		1


	//   ....[60]....
        /*0430*/ 	.word	0x00009c30
        /*0434*/ 	.word	0x00000009
        /*0438*/ 	.word	0x00000000
        /*043c*/ 	.short	0x010a
        /*043e*/ 	.byte	0x3f
	.zero		1


	//   ....[61]....
        /*0440*/ 	.word	0x00009c80
        /*0444*/ 	.word	0x00000006
        /*0448*/ 	.word	0x00000000
        /*044c*/ 	.short	0x010a
        /*044e*/ 	.byte	0x3f
	.zero		1


	//   ....[62]....
        /*0450*/ 	.word	0x00009cd0
        /*0454*/ 	.word	0x00000009
        /*0458*/ 	.word	0x00000000
        /*045c*/ 	.short	0x010a
        /*045e*/ 	.byte	0x3f
	.zero		1


	//   ....[63]....
        /*0460*/ 	.word	0x00009d20
        /*0464*/ 	.word	0x00000006
        /*0468*/ 	.word	0x00000000
        /*046c*/ 	.short	0x010a
        /*046e*/ 	.byte	0x3f
	.zero		1


	//   ....[64]....
        /*0470*/ 	.word	0x00009d70
        /*0474*/ 	.word	0x00000009
        /*0478*/ 	.word	0x00000000
        /*047c*/ 	.short	0x010a
        /*047e*/ 	.byte	0x3f
	.zero		1


	//   ....[65]....
        /*0480*/ 	.word	0x00009dc0
        /*0484*/ 	.word	0x00000006
        /*0488*/ 	.word	0x00000000
        /*048c*/ 	.short	0x010a
        /*048e*/ 	.byte	0x3f
	.zero		1


	//   ....[66]....
        /*0490*/ 	.word	0x00009e10
        /*0494*/ 	.word	0x00000009
        /*0498*/ 	.word	0x00000000
        /*049c*/ 	.short	0x010a
        /*049e*/ 	.byte	0x3f
	.zero		1


	//   ....[67]....
        /*04a0*/ 	.word	0x00009e60
        /*04a4*/ 	.word	0x00000006
        /*04a8*/ 	.word	0x00000000
        /*04ac*/ 	.short	0x010a
        /*04ae*/ 	.byte	0x3f
	.zero		1


	//----- nvinfo : EIATTR_NUM_MBARRIERS
	.align		4
.L_28:
        /*04b0*/ 	.byte	0x03, 0x38
        /*04b2*/ 	.short	0x001e


	//----- nvinfo : EIATTR_EXIT_INSTR_OFFSETS
	.align		4
        /*04b4*/ 	.byte	0x04, 0x1c
        /*04b6*/ 	.short	(.L_30 - .L_29)


	//   ....[0]....
.L_29:
        /*04b8*/ 	.word	0x00000740


	//   ....[1]....
        /*04bc*/ 	.word	0x00001000


	//   ....[2]....
        /*04c0*/ 	.word	0x00007cb0


	//   ....[3]....
        /*04c4*/ 	.word	0x000082e0


	//   ....[4]....
        /*04c8*/ 	.word	0x00009870


	//----- nvinfo : EIATTR_MAX_THREADS
	.align		4
.L_30:
        /*04cc*/ 	.byte	0x04, 0x05
        /*04ce*/ 	.short	(.L_32 - .L_31)
.L_31:
        /*04d0*/ 	.word	0x00000180
        /*04d4*/ 	.word	0x00000001
        /*04d8*/ 	.word	0x00000001


	//----- nvinfo : EIATTR_CRS_STACK_SIZE
	.align		4
.L_32:
        /*04dc*/ 	.byte	0x04, 0x1e
        /*04de*/ 	.short	(.L_34 - .L_33)
.L_33:
        /*04e0*/ 	.word	0x00000000


	//----- nvinfo : EIATTR_CBANK_PARAM_SIZE
	.align		4
.L_34:
        /*04e4*/ 	.byte	0x03, 0x19
        /*04e6*/ 	.short	0x0470


	//----- nvinfo : EIATTR_PARAM_CBANK
	.align		4
        /*04e8*/ 	.byte	0x04, 0x0a
        /*04ea*/ 	.short	(.L_36 - .L_35)
	.align		4
.L_35:
        /*04ec*/ 	.word	index@(.nv.constant0._ZN7cutlass13device_kernelINS_4gemm6kernel13GemmUniversalIN4cute5tupleIJiiiiEEENS1_10collective13CollectiveMmaINS1_37MainloopSm90TmaGmmaWarpSpecializedFP8ILi14ENS5_IJNS4_1CILi1EEESB_SB_EEENS1_35KernelTmaWarpSpecializedCooperativeEEENS5_IJNSA_ILi128EEESF_NSA_ILi64EEEEEENS_12float_e5m2_tENS5_IJlSB_lEEESI_SJ_NS4_8TiledMMAINS4_8MMA_AtomIJNS4_4SM904GMMA31MMA_64x128x32_F32E5M2E5M2_SS_TNILNSN_7ScaleInE1ELSP_1EEEEEENS4_6LayoutINS5_IJNSA_ILi2EEESB_SB_EEENS5_IJSB_NSA_ILi0EEESV_EEEEENS5_IJNS4_10UnderscoreESY_SY_EEEEENS4_13SM90_TMA_LOADENS4_14ComposedLayoutINS4_7SwizzleILi2ELi4ELi3EEENS4_18smem_ptr_flag_bitsILi8EEENSS_INS5_IJNSA_ILi8EEESG_EEENS5_IJSG_SB_EEEEEEEvNS4_8identityES11_S1B_vS1C_EENS_8epilogue10collective6detail29Sm90TmaWarpSpecializedAdapterINS1F_15DefaultEpilogueISI_SJ_SJ_NS1E_6thread17LinearCombinationISI_Li1EffLNS1J_9ScaleType4KindE0ELNS_15FloatRoundStyleE2ESI_EENS1_15EpilogueDefaultEEEEEvvEEEEvNT_6ParamsE)
        /*04f0*/ 	.short	0x0210
        /*04f2*/ 	.short	0x0470


	//----- nvinfo : EIATTR_SW_WAR
	.align		4
.L_36:
        /*04f4*/ 	.byte	0x04, 0x36
        /*04f6*/ 	.short	(.L_38 - .L_37)
.L_37:
        /*04f8*/ 	.word	0x00000008
.L_38:


//--------------------- .nv.callgraph             --------------------------
	.section	.nv.callgraph,"",@"SHT_CUDA_CALLGRAPH"
	.align	4
	.sectionentsize	8
	.align		4
        /*0000*/ 	.word	0x00000000
	.align		4
        /*0004*/ 	.word	0xffffffff
	.align		4
        /*0008*/ 	.word	0x00000000
	.align		4
        /*000c*/ 	.word	0xfffffffe
	.align		4
        /*0010*/ 	.word	0x00000000
	.align		4
        /*0014*/ 	.word	0xfffffffd
	.align		4
        /*0018*/ 	.word	0x00000000
	.align		4
        /*001c*/ 	.word	0xfffffffc


//--------------------- .nv.constant4             --------------------------
	.section	.nv.constant4,"a",@progbits
	.align	8
	.align		8
.nv.constant4:
        /*0000*/ 	.dword	_ZN39_INTERNAL_8a8d42d3_4_k_cu_4a855517_42344cuda3std3__45__cpo5beginE
	.align		8
        /*0008*/ 	.dword	_ZN39_INTERNAL_8a8d42d3_4_k_cu_4a855517_42344cuda3std3__45__cpo3endE
	.align		8
        /*0010*/ 	.dword	_ZN39_INTERNAL_8a8d42d3_4_k_cu_4a855517_42344cuda3std3__45__cpo6cbeginE
	.align		8
        /*0018*/ 	.dword	_ZN39_INTERNAL_8a8d42d3_4_k_cu_4a855517_42344cuda3std3__45__cpo4cendE
	.align		8
        /*0020*/ 	.dword	_ZN39_INTERNAL_8a8d42d3_4_k_cu_4a855517_42344cuda3std3__441_GLOBAL__N__8a8d42d3_4_k_cu_4a855517_42346ignoreE
	.align		8
        /*0028*/ 	.dword	_ZN39_INTERNAL_8a8d42d3_4_k_cu_4a855517_42344cuda3std3__419piecewise_constructE
	.align		8
        /*0030*/ 	.dword	_ZN39_INTERNAL_8a8d42d3_4_k_cu_4a855517_42344cuda3std3__48in_placeE
	.align		8
        /*0038*/ 	.dword	_ZN39_INTERNAL_8a8d42d3_4_k_cu_4a855517_42344cuda3std6ranges3__45__cpo4swapE
	.align		8
        /*0040*/ 	.dword	_ZN39_INTERNAL_8a8d42d3_4_k_cu_4a855517_42344cuda3std6ranges3__45__cpo9iter_moveE
	.align		8
        /*0048*/ 	.dword	_ZN39_INTERNAL_8a8d42d3_4_k_cu_4a855517_42344cute7productE
	.align		8
        /*0050*/ 	.dword	_ZN39_INTERNAL_8a8d42d3_4_k_cu_4a855517_42344cute1_E


//--------------------- .text._ZN7cutlass13device_kernelINS_4gemm6kernel13GemmUniversalIN4cute5tupleIJiiiiEEENS1_10collective13CollectiveMmaINS1_37MainloopSm90TmaGmmaWarpSpecializedFP8ILi14ENS5_IJNS4_1CILi1EEESB_SB_EEENS1_35KernelTmaWarpSpecializedCooperativeEEENS5_IJNSA_ILi128EEESF_NSA_ILi64EEEEEENS_12float_e5m2_tENS5_IJlSB_lEEESI_SJ_NS4_8TiledMMAINS4_8MMA_AtomIJNS4_4SM904GMMA31MMA_64x128x32_F32E5M2E5M2_SS_TNILNSN_7ScaleInE1ELSP_1EEEEEENS4_6LayoutINS5_IJNSA_ILi2EEESB_SB_EEENS5_IJSB_NSA_ILi0EEESV_EEEEENS5_IJNS4_10UnderscoreESY_SY_EEEEENS4_13SM90_TMA_LOADENS4_14ComposedLayoutINS4_7SwizzleILi2ELi4ELi3EEENS4_18smem_ptr_flag_bitsILi8EEENSS_INS5_IJNSA_ILi8EEESG_EEENS5_IJSG_SB_EEEEEEEvNS4_8identityES11_S1B_vS1C_EENS_8epilogue10collective6detail29Sm90TmaWarpSpecializedAdapterINS1F_15DefaultEpilogueISI_SJ_SJ_NS1E_6thread17LinearCombinationISI_Li1EffLNS1J_9ScaleType4KindE0ELNS_15FloatRoundStyleE2ESI_EENS1_15EpilogueDefaultEEEEEvvEEEEvNT_6ParamsE --------------------------
	.section	.text._ZN7cutlass13device_kernelINS_4gemm6kernel13GemmUniversalIN4cute5tupleIJiiiiEEENS1_10collective13CollectiveMmaINS1_37MainloopSm90TmaGmmaWarpSpecializedFP8ILi14ENS5_IJNS4_1CILi1EEESB_SB_EEENS1_35KernelTmaWarpSpecializedCooperativeEEENS5_IJNSA_ILi128EEESF_NSA_ILi64EEEEEENS_12float_e5m2_tENS5_IJlSB_lEEESI_SJ_NS4_8TiledMMAINS4_8MMA_AtomIJNS4_4SM904GMMA31MMA_64x128x32_F32E5M2E5M2_SS_TNILNSN_7ScaleInE1ELSP_1EEEEEENS4_6LayoutINS5_IJNSA_ILi2EEESB_SB_EEENS5_IJSB_NSA_ILi0EEESV_EEEEENS5_IJNS4_10UnderscoreESY_SY_EEEEENS4_13SM90_TMA_LOADENS4_14ComposedLayoutINS4_7SwizzleILi2ELi4ELi3EEENS4_18smem_ptr_flag_bitsILi8EEENSS_INS5_IJNSA_ILi8EEESG_EEENS5_IJSG_SB_EEEEEEEvNS4_8identityES11_S1B_vS1C_EENS_8epilogue10collective6detail29Sm90TmaWarpSpecializedAdapterINS1F_15DefaultEpilogueISI_SJ_SJ_NS1E_6thread17LinearCombinationISI_Li1EffLNS1J_9ScaleType4KindE0ELNS_15FloatRoundStyleE2ESI_EENS1_15EpilogueDefaultEEEEEvvEEEEvNT_6ParamsE,"ax",@progbits
	.align	128
.text._ZN7cutlass13device_kernelINS_4gemm6kernel13GemmUniversalIN4cute5tupleIJiiiiEEENS1_10collective13CollectiveMmaINS1_37MainloopSm90TmaGmmaWarpSpecializedFP8ILi14ENS5_IJNS4_1CILi1EEESB_SB_EEENS1_35KernelTmaWarpSpecializedCooperativeEEENS5_IJNSA_ILi128EEESF_NSA_ILi64EEEEEENS_12float_e5m2_tENS5_IJlSB_lEEESI_SJ_NS4_8TiledMMAINS4_8MMA_AtomIJNS4_4SM904GMMA31MMA_64x128x32_F32E5M2E5M2_SS_TNILNSN_7ScaleInE1ELSP_1EEEEEENS4_6LayoutINS5_IJNSA_ILi2EEESB_SB_EEENS5_IJSB_NSA_ILi0EEESV_EEEEENS5_IJNS4_10UnderscoreESY_SY_EEEEENS4_13SM90_TMA_LOADENS4_14ComposedLayoutINS4_7SwizzleILi2ELi4ELi3EEENS4_18smem_ptr_flag_bitsILi8EEENSS_INS5_IJNSA_ILi8EEESG_EEENS5_IJSG_SB_EEEEEEEvNS4_8identityES11_S1B_vS1C_EENS_8epilogue10collective6detail29Sm90TmaWarpSpecializedAdapterINS1F_15DefaultEpilogueISI_SJ_SJ_NS1E_6thread17LinearCombinationISI_Li1EffLNS1J_9ScaleType4KindE0ELNS_15FloatRoundStyleE2ESI_EENS1_15EpilogueDefaultEEEEEvvEEEEvNT_6ParamsE:
        .type           _ZN7cutlass13device_kernelINS_4gemm6kernel13GemmUniversalIN4cute5tupleIJiiiiEEENS1_10collective13CollectiveMmaINS1_37MainloopSm90TmaGmmaWarpSpecializedFP8ILi14ENS5_IJNS4_1CILi1EEESB_SB_EEENS1_35KernelTmaWarpSpecializedCooperativeEEENS5_IJNSA_ILi128EEESF_NSA_ILi64EEEEEENS_12float_e5m2_tENS5_IJlSB_lEEESI_SJ_NS4_8TiledMMAINS4_8MMA_AtomIJNS4_4SM904GMMA31MMA_64x128x32_F32E5M2E5M2_SS_TNILNSN_7ScaleInE1ELSP_1EEEEEENS4_6LayoutINS5_IJNSA_ILi2EEESB_SB_EEENS5_IJSB_NSA_ILi0EEESV_EEEEENS5_IJNS4_10UnderscoreESY_SY_EEEEENS4_13SM90_TMA_LOADENS4_14ComposedLayoutINS4_7SwizzleILi2ELi4ELi3EEENS4_18smem_ptr_flag_bitsILi8EEENSS_INS5_IJNSA_ILi8EEESG_EEENS5_IJSG_SB_EEEEEEEvNS4_8identityES11_S1B_vS1C_EENS_8epilogue10collective6detail29Sm90TmaWarpSpecializedAdapterINS1F_15DefaultEpilogueISI_SJ_SJ_NS1E_6thread17LinearCombinationISI_Li1EffLNS1J_9ScaleType4KindE0ELNS_15FloatRoundStyleE2ESI_EENS1_15EpilogueDefaultEEEEEvvEEEEvNT_6ParamsE,@function
        .size           _ZN7cutlass13device_kernelINS_4gemm6kernel13GemmUniversalIN4cute5tupleIJiiiiEEENS1_10collective13CollectiveMmaINS1_37MainloopSm90TmaGmmaWarpSpecializedFP8ILi14ENS5_IJNS4_1CILi1EEESB_SB_EEENS1_35KernelTmaWarpSpecializedCooperativeEEENS5_IJNSA_ILi128EEESF_NSA_ILi64EEEEEENS_12float_e5m2_tENS5_IJlSB_lEEESI_SJ_NS4_8TiledMMAINS4_8MMA_AtomIJNS4_4SM904GMMA31MMA_64x128x32_F32E5M2E5M2_SS_TNILNSN_7ScaleInE1ELSP_1EEEEEENS4_6LayoutINS5_IJNSA_ILi2EEESB_SB_EEENS5_IJSB_NSA_ILi0EEESV_EEEEENS5_IJNS4_10UnderscoreESY_SY_EEEEENS4_13SM90_TMA_LOADENS4_14ComposedLayoutINS4_7SwizzleILi2ELi4ELi3EEENS4_18smem_ptr_flag_bitsILi8EEENSS_INS5_IJNSA_ILi8EEESG_EEENS5_IJSG_SB_EEEEEEEvNS4_8identityES11_S1B_vS1C_EENS_8epilogue10collective6detail29Sm90TmaWarpSpecializedAdapterINS1F_15DefaultEpilogueISI_SJ_SJ_NS1E_6thread17LinearCombinationISI_Li1EffLNS1J_9ScaleType4KindE0ELNS_15FloatRoundStyleE2ESI_EENS1_15EpilogueDefaultEEEEEvvEEEEvNT_6ParamsE,(.L_x_222 - _ZN7cutlass13device_kernelINS_4gemm6kernel13GemmUniversalIN4cute5tupleIJiiiiEEENS1_10collective13CollectiveMmaINS1_37MainloopSm90TmaGmmaWarpSpecializedFP8ILi14ENS5_IJNS4_1CILi1EEESB_SB_EEENS1_35KernelTmaWarpSpecializedCooperativeEEENS5_IJNSA_ILi128EEESF_NSA_ILi64EEEEEENS_12float_e5m2_tENS5_IJlSB_lEEESI_SJ_NS4_8TiledMMAINS4_8MMA_AtomIJNS4_4SM904GMMA31MMA_64x128x32_F32E5M2E5M2_SS_TNILNSN_7ScaleInE1ELSP_1EEEEEENS4_6LayoutINS5_IJNSA_ILi2EEESB_SB_EEENS5_IJSB_NSA_ILi0EEESV_EEEEENS5_IJNS4_10UnderscoreESY_SY_EEEEENS4_13SM90_TMA_LOADENS4_14ComposedLayoutINS4_7SwizzleILi2ELi4ELi3EEENS4_18smem_ptr_flag_bitsILi8EEENSS_INS5_IJNSA_ILi8EEESG_EEENS5_IJSG_SB_EEEEEEEvNS4_8identityES11_S1B_vS1C_EENS_8epilogue10collective6detail29Sm90TmaWarpSpecializedAdapterINS1F_15DefaultEpilogueISI_SJ_SJ_NS1E_6thread17LinearCombinationISI_Li1EffLNS1J_9ScaleType4KindE0ELNS_15FloatRoundStyleE2ESI_EENS1_15EpilogueDefaultEEEEEvvEEEEvNT_6ParamsE)
        .other          _ZN7cutlass13device_kernelINS_4gemm6kernel13GemmUniversalIN4cute5tupleIJiiiiEEENS1_10collective13CollectiveMmaINS1_37MainloopSm90TmaGmmaWarpSpecializedFP8ILi14ENS5_IJNS4_1CILi1EEESB_SB_EEENS1_35KernelTmaWarpSpecializedCooperativeEEENS5_IJNSA_ILi128EEESF_NSA_ILi64EEEEEENS_12float_e5m2_tENS5_IJlSB_lEEESI_SJ_NS4_8TiledMMAINS4_8MMA_AtomIJNS4_4SM904GMMA31MMA_64x128x32_F32E5M2E5M2_SS_TNILNSN_7ScaleInE1ELSP_1EEEEEENS4_6LayoutINS5_IJNSA_ILi2EEESB_SB_EEENS5_IJSB_NSA_ILi0EEESV_EEEEENS5_IJNS4_10UnderscoreESY_SY_EEEEENS4_13SM90_TMA_LOADENS4_14ComposedLayoutINS4_7SwizzleILi2ELi4ELi3EEENS4_18smem_ptr_flag_bitsILi8EEENSS_INS5_IJNSA_ILi8EEESG_EEENS5_IJSG_SB_EEEEEEEvNS4_8identityES11_S1B_vS1C_EENS_8epilogue10collective6detail29Sm90TmaWarpSpecializedAdapterINS1F_15DefaultEpilogueISI_SJ_SJ_NS1E_6thread17LinearCombinationISI_Li1EffLNS1J_9ScaleType4KindE0ELNS_15FloatRoundStyleE2ESI_EENS1_15EpilogueDefaultEEEEEvvEEEEvNT_6ParamsE,@"STO_CUDA_ENTRY STV_DEFAULT"
_ZN7cutlass13device_kernelINS_4gemm6kernel13GemmUniversalIN4cute5tupleIJiiiiEEENS1_10collective13CollectiveMmaINS1_37MainloopSm90TmaGmmaWarpSpecializedFP8ILi14ENS5_IJNS4_1CILi1EEESB_SB_EEENS1_35KernelTmaWarpSpecializedCooperativeEEENS5_IJNSA_ILi128EEESF_NSA_ILi64EEEEEENS_12float_e5m2_tENS5_IJlSB_lEEESI_SJ_NS4_8TiledMMAINS4_8MMA_AtomIJNS4_4SM904GMMA31MMA_64x128x32_F32E5M2E5M2_SS_TNILNSN_7ScaleInE1ELSP_1EEEEEENS4_6LayoutINS5_IJNSA_ILi2EEESB_SB_EEENS5_IJSB_NSA_ILi0EEESV_EEEEENS5_IJNS4_10UnderscoreESY_SY_EEEEENS4_13SM90_TMA_LOADENS4_14ComposedLayoutINS4_7SwizzleILi2ELi4ELi3EEENS4_18smem_ptr_flag_bitsILi8EEENSS_INS5_IJNSA_ILi8EEESG_EEENS5_IJSG_SB_EEEEEEEvNS4_8identityES11_S1B_vS1C_EENS_8epilogue10collective6detail29Sm90TmaWarpSpecializedAdapterINS1F_15DefaultEpilogueISI_SJ_SJ_NS1E_6thread17LinearCombinationISI_Li1EffLNS1J_9ScaleType4KindE0ELNS_15FloatRoundStyleE2ESI_EENS1_15EpilogueDefaultEEEEEvvEEEEvNT_6ParamsE:
[----:B------:R-:W-:Y:S01]  /*0000*/  LDC R1, c[0x0][0x28] ;  /* 0x00000a00ff017b82 */ /* 0x000fe20000000800 */
[----:B------:R-:W0:Y:S01]  /*0010*/  S2R R0, SR_TID.X ;  /* 0x0000000000007919 */ /* 0x000e220000002100 */
[----:B------:R-:W-:Y:S01]  /*0020*/  ELECT P0, URZ, PT ;  /* 0x00000000003f782f */ /* 0x000fe20003800000 */
[----:B------:R-:W-:Y:S01]  /*0030*/  BSSY B0, `(.L_x_0) ;  /* 0x000000f000007945 */ /* 0x000fe20003800000 */
[--C-:B0-----:R-:W-:Y:S02]  /*0040*/  SHF.R.U32.HI R2, RZ, 0x5, R0.reuse ;  /* 0x00000005ff027819 */ /* 0x101fe40000011600 */
[----:B------:R-:W-:-:S03]  /*0050*/  SHF.R.U32.HI R3, RZ, 0x7, R0 ;  /* 0x00000007ff037819 */ /* 0x000fc60000011600 */
[----:B------:R-:W0:Y:S04]  /*0060*/  SHFL.IDX PT, R5, R2, RZ, 0x1f ;  /* 0x00001fff02057589 */ /* 0x000e2800000e0000 */
[----:B------:R1:W2:Y:S01]  /*0070*/  SHFL.IDX PT, R6, R3, RZ, 0x1f ;  /* 0x00001fff03067589 */ /* 0x0002a200000e0000 */
[----:B0-----:R-:W-:-:S13]  /*0080*/  ISETP.NE.OR P0, PT, R5, RZ, !P0 ;  /* 0x000000ff0500720c */ /* 0x001fda0004705670 */
[----:B-12---:R-:W-:Y:S05]  /*0090*/  @P0 BRA `(.L_x_1) ;  /* 0x0000000000200947 */ /* 0x006fea0003800000 */
[----:B------:R-:W-:Y:S02]  /*00a0*/  ULDC.64 UR4, c[0x0][0x198] ;  /* 0x0000660000047ab9 */ /* 0x000fe40000000a00 */
[----:B------:R-:W-:Y:S02]  /*00b0*/  UIADD3 UR6, UP0, UR4, 0xf0, URZ ;  /* 0x000000f004067890 */ /* 0x000fe4000ff1e03f */
[----:B------:R-:W-:Y:S02]  /*00c0*/  UIADD3 UR4, UP1, UR4, 0x1f0, URZ ;  /* 0x000001f004047890 */ /* 0x000fe4000ff3e03f */
[----:B------:R-:W-:Y:S02]  /*00d0*/  UIADD3.X UR7, URZ, UR5, URZ, UP0, !UPT ;  /* 0x000000053f077290 */ /* 0x000fe400087fe43f */
[----:B------:R-:W-:-:S07]  /*00e0*/  UIADD3.X UR5, URZ, UR5, URZ, UP1, !UPT ;  /* 0x000000053f057290 */ /* 0x000fce0008ffe43f */
[----:B------:R0:W-:Y:S02]  /*00f0*/  UTMACCTL.PF [UR6] ;  /* 0x00000000060079b9 */ /* 0x0001e40008040000 */
[----:B------:R0:W-:Y:S02]  /*0100*/  UTMACCTL.PF [UR4] ;  /* 0x00000000040079b9 */ /* 0x0001e40008040000 */
[----:B0-----:R-:W-:Y:S01]  /*0110*/  NOP ;  /* 0x0000000000007918 */ /* 0x001fe20000000000 */
.L_x_1:
[----:B------:R-:W-:Y:S05]  /*0120*/  BSYNC B0 ;  /* 0x0000000000007941 */ /* 0x000fea0003800000 */
.L_x_0:
[----:B------:R-:W0:Y:S02]  /*0130*/  SHFL.IDX PT, R3, R2, RZ, 0x1f ;  /* 0x00001fff02037589 */ /* 0x000e2400000e0000 */
[----:B0-----:R-:W-:-:S13]  /*0140*/  ISETP.NE.AND P0, PT, R3, RZ, PT ;  /* 0x000000ff0300720c */ /* 0x001fda0003f05270 */
[----:B------:R-:W-:Y:S05]  /*0150*/  @P0 BRA `(.L_x_2) ;  /* 0x0000000000b40947 */ /* 0x000fea0003800000 */
[----:B------:R-:W-:Y:S01]  /*0160*/  ELECT P0, URZ, PT ;  /* 0x00000000003f782f */ /* 0x000fe20003800000 */
[----:B------:R-:W-:-:S12]  /*0170*/  BSSY B0, `(.L_x_2) ;  /* 0x000002b000007945 */ /* 0x000fd80003800000 */
[----:B------:R-:W-:Y:S05]  /*0180*/  @!P0 BRA `(.L_x_3) ;  /* 0x0000000000a48947 */ /* 0x000fea0003800000 */
[----:B------:R-:W0:Y:S01]  /*0190*/  S2UR UR8, SR_CgaCtaId ;  /* 0x00000000000879c3 */ /* 0x000e220000008800 */
[----:B------:R-:W-:Y:S01]  /*01a0*/  UMOV UR4, 0x400 ;  /* 0x0000040000047882 */ /* 0x000fe20000000000 */
[----:B------:R-:W-:Y:S01]  /*01b0*/  UMOV UR5, 0x1 ;  /* 0x0000000100057882 */ /* 0x000fe20000000000 */
[----:B------:R-:W-:Y:S02]  /*01c0*/  UMOV UR6, 0x100 ;  /* 0x0000010000067882 */ /* 0x000fe40000000000 */
[----:B------:R-:W-:-:S04]  /*01d0*/  UIADD3 UR6, -UR6, 0x100000, URZ ;  /* 0x0010000006067890 */ /* 0x000fc8000fffe13f */
[----:B------:R-:W-:Y:S02]  /*01e0*/  USHF.L.U32 UR7, UR6, 0xb, URZ ;  /* 0x0000000b06077899 */ /* 0x000fe4000800063f */
[----:B------:R-:W-:Y:S02]  /*01f0*/  USHF.L.U32 UR6, UR6, 0x1, URZ ;  /* 0x0000000106067899 */ /* 0x000fe4000800063f */
[----:B0-----:R-:W-:Y:S02]  /*0200*/  ULEA UR8, UR8, UR4, 0x18 ;  /* 0x0000000408087291 */ /* 0x001fe4000f8ec03f */
[----:B------:R-:W-:-:S04]  /*0210*/  UIADD3 UR4, -UR5, 0x100000, URZ ;  /* 0x0010000005047890 */ /* 0x000fc8000fffe13f */
[----:B------:R-:W-:Y:S02]  /*0220*/  USHF.L.U32 UR5, UR4, 0xb, URZ ;  /* 0x0000000b04057899 */ /* 0x000fe4000800063f */
[----:B------:R-:W-:Y:S01]  /*0230*/  USHF.L.U32 UR4, UR4, 0x1, URZ ;  /* 0x0000000104047899 */ /* 0x000fe2000800063f */
[----:B------:R-:W0:Y:S11]  /*0240*/  FENCE.VIEW.ASYNC.S ;  /* 0x00000000000073c6 */ /* 0x000e360000000000 */
[----:B0-----:R0:W1:Y:S01]  /*0250*/  SYNCS.EXCH.64 URZ, [UR8], UR4 ;  /* 0x00000004083f75b2 */ /* 0x0010620008000100 */
[----:B------:R0:W2:Y:S01]  /*0260*/  SYNCS.EXCH.64 URZ, [UR8+0x70], UR6 ;  /* 0x00007006083f75b2 */ /* 0x0000a20008000100 */
[----:B------:R0:W3:Y:S01]  /*0270*/  SYNCS.EXCH.64 URZ, [UR8+0x8], UR4 ;  /* 0x00000804083f75b2 */ /* 0x0000e20008000100 */
[----:B------:R0:W4:Y:S01]  /*0280*/  SYNCS.EXCH.64 URZ, [UR8+0x78], UR6 ;  /* 0x00007806083f75b2 */ /* 0x0001220008000100 */
[----:B------:R0:W0:Y:S01]  /*0290*/  SYNCS.EXCH.64 URZ, [UR8+0x10], UR4 ;  /* 0x00001004083f75b2 */ /* 0x0000220008000100 */
        /* <DEDUP_REMOVED lines=23> */
[----:B-1234-:R-:W-:Y:S01]  /*0410*/  NOP ;  /* 0x0000000000007918 */ /* 0x01efe20000000000 */
.L_x_3:
[----:B0-----:R-:W-:Y:S05]  /*0420*/  BSYNC B0 ;  /* 0x0000000000007941 */ /* 0x001fea0003800000 */
.L_x_2:
[----:B------:R-:W0:Y:S01]  /*0430*/  SHFL.IDX PT, R2, R2, RZ, 0x1f ;  /* 0x00001fff02027589 */ /* 0x000e2200000e0000 */
[----:B------:R-:W1:Y:S01]  /*0440*/  LDC R3, c[0x0][0x65c] ;  /* 0x00019700ff037b82 */ /* 0x000e620000000800 */
[----:B------:R-:W-:Y:S02]  /*0450*/  ELECT P0, URZ, PT ;  /* 0x00000000003f782f */ /* 0x000fe40003800000 */
[----:B------:R-:W-:Y:S01]  /*0460*/  SHF.R.S32.HI R4, RZ, 0x1f, R5 ;  /* 0x0000001fff047819 */ /* 0x000fe20000011405 */
[----:B------:R-:W2:Y:S01]  /*0470*/  S2R R10, SR_CTAID.Y ;  /* 0x00000000000a7919 */ /* 0x000ea20000002600 */
[----:B------:R-:W-:Y:S01]  /*0480*/  UMOV UR4, 0x20 ;  /* 0x0000002000047882 */ /* 0x000fe20000000000 */
[C---:B------:R-:W-:Y:S01]  /*0490*/  ISETP.NE.AND P3, PT, R6.reuse, RZ, PT ;  /* 0x000000ff0600720c */ /* 0x040fe20003f65270 */
[----:B------:R-:W-:Y:S01]  /*04a0*/  VIADD R11, R6, 0xffffffff ;  /* 0xffffffff060b7836 */ /* 0x000fe20000000000 */
[----:B------:R-:W3:Y:S01]  /*04b0*/  S2R R8, SR_CTAID.X ;  /* 0x0000000000087919 */ /* 0x000ee20000002500 */
[----:B------:R-:W-:Y:S01]  /*04c0*/  LEA.HI R4, R4, R5, RZ, 0x2 ;  /* 0x0000000504047211 */ /* 0x000fe200078f10ff */
[----:B------:R-:W-:Y:S01]  /*04d0*/  NOP ;  /* 0x0000000000007918 */ /* 0x000fe20000000000 */
[----:B------:R-:W-:Y:S01]  /*04e0*/  NOP ;  /* 0x0000000000007918 */ /* 0x000fe20000000000 */
[----:B------:R-:W-:-:S02]  /*04f0*/  ISETP.GE.U32.AND P1, PT, R11, 0x2, PT ;  /* 0x000000020b00780c */ /* 0x000fc40003f26070 */
[----:B------:R-:W-:-:S05]  /*0500*/  LOP3.LUT R4, R4, 0xfffffffc, RZ, 0xc0, !PT ;  /* 0xfffffffc04047812 */ /* 0x000fca00078ec0ff */
[----:B------:R-:W-:Y:S01]  /*0510*/  IMAD.IADD R5, R5, 0x1, -R4 ;  /* 0x0000000105057824 */ /* 0x000fe200078e0a04 */
[----:B0-----:R-:W-:Y:S02]  /*0520*/  ISETP.NE.OR P0, PT, R2, RZ, !P0 ;  /* 0x000000ff0200720c */ /* 0x001fe40004705670 */
[----:B-1----:R-:W-:-:S11]  /*0530*/  ISETP.NE.AND P2, PT, R3, 0x1, PT ;  /* 0x000000010300780c */ /* 0x002fd60003f45270 */
[----:B------:R-:W-:Y:S01]  /*0540*/  VOTEU.ALL UP0, P0 ;  /* 0x00000000003f7886 */ /* 0x000fe20000000000 */
[----:B------:R-:W-:Y:S01]  /*0550*/  VOTEU.ALL UP1, P0 ;  /* 0x00000000003f7886 */ /* 0x000fe20000020000 */
[----:B------:R-:W3:Y:S01]  /*0560*/  @P2 LDC R9, c[0x0][0x10] ;  /* 0x00000400ff092b82 */ /* 0x000ee20000000800 */
[----:B--2---:R-:W-:Y:S02]  /*0570*/  @P2 IMAD.MOV.U32 R2, RZ, RZ, R10 ;  /* 0x000000ffff022224 */ /* 0x004fe400078e000a */
[----:B------:R-:W-:Y:S01]  /*0580*/  @!UP0 UMOV UR6, 0x400 ;  /* 0x0000040000068882 */ /* 0x000fe20000000000 */
[----:B------:R-:W-:-:S04]  /*0590*/  @!UP0 UIADD3 UR4, -UR4, 0x100000, URZ ;  /* 0x0010000004048890 */ /* 0x000fc8000fffe13f */
[----:B------:R-:W-:Y:S02]  /*05a0*/  @!UP0 USHF.L.U32 UR5, UR4, 0xb, URZ ;  /* 0x0000000b04058899 */ /* 0x000fe4000800063f */
[----:B------:R-:W-:Y:S01]  /*05b0*/  @!UP0 USHF.L.U32 UR4, UR4, 0x1, URZ ;  /* 0x0000000104048899 */ /* 0x000fe2000800063f */
[----:B------:R-:W-:Y:S02]  /*05c0*/  @P2 IMAD.MOV.U32 R3, RZ, RZ, RZ ;  /* 0x000000ffff032224 */ /* 0x000fe400078e00ff */
[----:B------:R-:W-:Y:S01]  /*05d0*/  @P2 IMAD.MOV.U32 R13, RZ, RZ, RZ ;  /* 0x000000ffff0d2224 */ /* 0x000fe200078e00ff */
[----:B------:R-:W0:Y:S08]  /*05e0*/  @!UP0 S2UR UR7, SR_CgaCtaId ;  /* 0x00000000000789c3 */ /* 0x000e300000008800 */
[----:B------:R-:W1:Y:S01]  /*05f0*/  @!P2 LDC R7, c[0x0][0xc] ;  /* 0x00000300ff07ab82 */ /* 0x000e620000000800 */
[----:B---3--:R-:W-:-:S04]  /*0600*/  @P2 IMAD.WIDE.U32 R2, R8, R9, R2 ;  /* 0x0000000908022225 */ /* 0x008fc800078e0002 */
[----:B------:R-:W-:Y:S02]  /*0610*/  IMAD.MOV.U32 R9, RZ, RZ, RZ ;  /* 0x000000ffff097224 */ /* 0x000fe400078e00ff */
[----:B------:R-:W-:Y:S01]  /*0620*/  @P2 IMAD.IADD R3, R3, 0x1, R13 ;  /* 0x0000000103032824 */ /* 0x000fe200078e020d */
[----:B0-----:R-:W-:Y:S01]  /*0630*/  @!UP0 ULEA UR6, UR7, UR6, 0x18 ;  /* 0x0000000607068291 */ /* 0x001fe2000f8ec03f */
[----:B------:R-:W-:Y:S01]  /*0640*/  VOTEU.ALL UP0, P0 ;  /* 0x00000000003f7886 */ /* 0x000fe20000000000 */
[----:B------:R-:W-:-:S04]  /*0650*/  ISETP.NE.AND P0, PT, R5, 0x3, PT ;  /* 0x000000030500780c */ /* 0x000fc80003f05270 */
[----:B------:R-:W-:-:S04]  /*0660*/  ISETP.EQ.OR P0, PT, R5, RZ, !P0 ;  /* 0x000000ff0500720c */ /* 0x000fc80004702670 */
[----:B------:R-:W-:Y:S01]  /*0670*/  ISETP.EQ.AND P0, PT, R6, RZ, P0 ;  /* 0x000000ff0600720c */ /* 0x000fe20000702270 */
[----:B------:R-:W0:Y:S02]  /*0680*/  FENCE.VIEW.ASYNC.S ;  /* 0x00000000000073c6 */ /* 0x000e240000000000 */
[----:B0-----:R0:W2:Y:S01]  /*0690*/  @!UP0 SYNCS.EXCH.64 URZ, [UR6+0xf0], UR4 ;  /* 0x0000f004063f85b2 */ /* 0x0010a20008000100 */
[----:B-1----:R-:W-:Y:S01]  /*06a0*/  @!P2 IMAD.WIDE.U32 R6, R7, R10, R8 ;  /* 0x0000000a0706a225 */ /* 0x002fe200078e0008 */
[----:B------:R-:W-:-:S03]  /*06b0*/  SEL R4, RZ, 0x1, !P0 ;  /* 0x00000001ff047807 */ /* 0x000fc60004000000 */
[----:B------:R-:W-:Y:S02]  /*06c0*/  @!P2 IMAD.MOV.U32 R2, RZ, RZ, R6 ;  /* 0x000000ffff02a224 */ /* 0x000fe400078e0006 */
[----:B------:R-:W-:Y:S01]  /*06d0*/  @!P2 IMAD.MOV.U32 R3, RZ, RZ, R7 ;  /* 0x000000ffff03a224 */ /* 0x000fe200078e0007 */
[----:B------:R-:W-:Y:S01]  /*06e0*/  SEL R4, R4, 0x2, P1 ;  /* 0x0000000204047807 */ /* 0x000fe20000800000 */
[----:B------:R0:W2:Y:S01]  /*06f0*/  @!UP1 SYNCS.EXCH.64 URZ, [UR6+0xf8], UR4 ;  /* 0x0000f804063f95b2 */ /* 0x0000a20008000100 */
[----:B------:R-:W-:Y:S01]  /*0700*/  NOP ;  /* 0x0000000000007918 */ /* 0x000fe20000000000 */
[----:B--2---:R-:W-:Y:S06]  /*0710*/  BAR.SYNC.DEFER_BLOCKING 0x0 ;  /* 0x0000000000007b1d */ /* 0x004fec0000010000 */
[----:B------:R-:W-:Y:S05]  /*0720*/  @!P3 BRA `(.L_x_4) ;  /* 0x000000740064b947 */ /* 0x000fea0003800000 */
[----:B------:R-:W-:-:S13]  /*0730*/  ISETP.GT.U32.AND P0, PT, R11, 0x1, PT ;  /* 0x000000010b00780c */ /* 0x000fda0003f04070 */
[----:B0-----:R-:W-:Y:S05]  /*0740*/  @P0 EXIT ;  /* 0x000000000000094d */ /* 0x001fea0003800000 */
[----:B------:R-:W-:Y:S01]  /*0750*/  ULDC.64 UR4, c[0x0][0x650] ;  /* 0x0001940000047ab9 */ /* 0x000fe20000000a00 */
[----:B------:R-:W-:Y:S01]  /*0760*/  PRMT R12, RZ, 0x7610, R12 ;  /* 0x00007610ff0c7816 */ /* 0x000fe2000000000c */
[----:B------:R-:W-:Y:S01]  /*0770*/  IMAD.MOV.U32 R6, RZ, RZ, -0x1 ;  /* 0xffffffffff067424 */ /* 0x000fe200078e00ff */
[----:B------:R-:W-:Y:S01]  /*0780*/  ISETP.GE.U32.AND P0, PT, R2, UR4, PT ;  /* 0x0000000402007c0c */ /* 0x000fe2000bf06070 */
[----:B------:R-:W-:Y:S02]  /*0790*/  IMAD.MOV.U32 R7, RZ, RZ, -0x1 ;  /* 0xffffffffff077424 */ /* 0x000fe400078e00ff */
[----:B------:R-:W-:Y:S01]  /*07a0*/  IMAD.MOV.U32 R5, RZ, RZ, -0x1 ;  /* 0xffffffffff057424 */ /* 0x000fe200078e00ff */
[----:B------:R-:W-:-:S13]  /*07b0*/  ISETP.GE.U32.AND.EX P0, PT, R3, UR5, PT, P0 ;  /* 0x0000000503007c0c */ /* 0x000fda000bf06100 */
[----:B------:R-:W-:Y:S05]  /*07c0*/  @P0 BRA `(.L_x_5) ;  /* 0x00000004005c0947 */ /* 0x000fea0003800000 */
[----:B------:R-:W0:Y:S01]  /*07d0*/  LDC.64 R16, c[0x0][0x628] ;  /* 0x00018a00ff107b82 */ /* 0x000e220000000a00 */
[----:B------:R-:W-:Y:S02]  /*07e0*/  IMAD.MOV.U32 R6, RZ, RZ, R2 ;  /* 0x000000ffff067224 */ /* 0x000fe400078e0002 */
[----:B------:R-:W-:-:S05]  /*07f0*/  IMAD.MOV.U32 R7, RZ, RZ, R3 ;  /* 0x000000ffff077224 */ /* 0x000fca00078e0003 */
[----:B------:R-:W1:Y:S08]  /*0800*/  LDC R18, c[0x0][0x630] ;  /* 0x00018c00ff127b82 */ /* 0x000e700000000800 */
[----:B------:R-:W2:Y:S01]  /*0810*/  LDC.64 R20, c[0x0][0x620] ;  /* 0x00018800ff147b82 */ /* 0x000ea20000000a00 */
[----:B0-----:R-:W-:-:S04]  /*0820*/  ISETP.NE.U32.AND P0, PT, R16, RZ, PT ;  /* 0x000000ff1000720c */ /* 0x001fc80003f05070 */
[----:B------:R-:W-:-:S13]  /*0830*/  ISETP.NE.AND.EX P0, PT, R17, RZ, PT, P0 ;  /* 0x000000ff1100720c */ /* 0x000fda0003f05300 */
[----:B-12---:R-:W-:Y:S05]  /*0840*/  @!P0 BRA `(.L_x_6) ;  /* 0x0000000000288947 */ /* 0x006fea0003800000 */
[----:B------:R-:W0:Y:S02]  /*0850*/  LDC R5, c[0x0][0x634] ;  /* 0x00018d00ff057b82 */ /* 0x000e240000000800 */
[----:B0-----:R-:W-:-:S05]  /*0860*/  IADD3 R5, P0, R2, R5, RZ ;  /* 0x0000000502057210 */ /* 0x001fca0007f1e0ff */
[----:B------:R-:W-:-:S04]  /*0870*/  IMAD.X R11, RZ, RZ, R3, P0 ;  /* 0x000000ffff0b7224 */ /* 0x000fc800000e0603 */
[----:B------:R-:W-:-:S04]  /*0880*/  IMAD.WIDE.U32 R6, R11, R16, RZ ;  /* 0x000000100b067225 */ /* 0x000fc800078e00ff */
[----:B------:R-:W-:-:S04]  /*0890*/  IMAD.WIDE.U32 R12, P0, R5, R17, R6 ;  /* 0x00000011050c7225 */ /* 0x000fc80007800006 */
[----:B------:R-:W-:-:S04]  /*08a0*/  IMAD.WIDE.U32 R6, R5, R16, RZ ;  /* 0x0000001005067225 */ /* 0x000fc800078e00ff */
[----:B------:R-:W-:Y:S01]  /*08b0*/  IMAD.X R15, RZ, RZ, RZ, P0 ;  /* 0x000000ffff0f7224 */ /* 0x000fe200000e06ff */
[----:B------:R-:W-:Y:S01]  /*08c0*/  IADD3 RZ, P0, R7, R12, RZ ;  /* 0x0000000c07ff7210 */ /* 0x000fe20007f1e0ff */
[----:B------:R-:W-:-:S04]  /*08d0*/  IMAD.MOV.U32 R14, RZ, RZ, R13 ;  /* 0x000000ffff0e7224 */ /* 0x000fc800078e000d */
[----:B------:R-:W-:-:S08]  /*08e0*/  IMAD.WIDE.U32.X R6, R11, R17, R14, P0 ;  /* 0x000000110b067225 */ /* 0x000fd000000e040e */
.L_x_6:
[--C-:B------:R-:W-:Y:S01]  /*08f0*/  SHF.R.U64 R26, R6, R18, R7.reuse ;  /* 0x00000012061a7219 */ /* 0x100fe20000001207 */
[----:B------:R-:W0:Y:S01]  /*0900*/  LDC.64 R22, c[0x0][0x640] ;  /* 0x00019000ff167b82 */ /* 0x000e220000000a00 */
[----:B------:R-:W-:Y:S01]  /*0910*/  I2FP.F32.U32 R5, R8 ;  /* 0x0000000800057245 */ /* 0x000fe20000201000 */
[----:B------:R-:W-:Y:S01]  /*0920*/  ULDC UR4, c[0x0][0x150] ;  /* 0x0000540000047ab9 */ /* 0x000fe20000000800 */
[----:B------:R-:W-:Y:S02]  /*0930*/  SHF.R.U32.HI R6, RZ, R18, R7 ;  /* 0x00000012ff067219 */ /* 0x000fe40000011607 */
[----:B------:R-:W-:Y:S01]  /*0940*/  IADD3 R11, P0, RZ, -R26, RZ ;  /* 0x8000001aff0b7210 */ /* 0x000fe20007f1e0ff */
[----:B------:R-:W-:Y:S01]  /*0950*/  FMUL R5, R5, UR4 ;  /* 0x0000000405057c20 */ /* 0x000fe20008400000 */
[----:B------:R-:W-:Y:S01]  /*0960*/  ULDC UR4, c[0x0][0x154] ;  /* 0x0000550000047ab9 */ /* 0x000fe20000000800 */
[----:B------:R-:W1:Y:S02]  /*0970*/  LDC R14, c[0x0][0x618] ;  /* 0x00018600ff0e7b82 */ /* 0x000e640000000800 */
[----:B------:R-:W-:-:S02]  /*0980*/  IMAD.X R13, RZ, RZ, ~R6, P0 ;  /* 0x000000ffff0d7224 */ /* 0x000fc400000e0e06 */
[----:B------:R-:W2:Y:S01]  /*0990*/  F2I.U32.TRUNC.NTZ R5, R5 ;  /* 0x0000000500057305 */ /* 0x000ea2000020f000 */
[----:B------:R-:W-:-:S03]  /*09a0*/  IMAD.WIDE.U32 R6, R11, R20, R2 ;  /* 0x000000140b067225 */ /* 0x000fc600078e0002 */
[----:B------:R-:W3:Y:S01]  /*09b0*/  LDC R9, c[0x0][0x144] ;  /* 0x00005100ff097b82 */ /* 0x000ee20000000800 */
[----:B------:R-:W-:-:S04]  /*09c0*/  IMAD R12, R13, R20, RZ ;  /* 0x000000140d0c7224 */ /* 0x000fc800078e02ff */
[----:B------:R-:W-:Y:S02]  /*09d0*/  IMAD R11, R11, R21, R12 ;  /* 0x000000150b0b7224 */ /* 0x000fe400078e020c */
[----:B------:R-:W-:Y:S01]  /*09e0*/  IMAD.MOV.U32 R12, RZ, RZ, 0x1 ;  /* 0x00000001ff0c7424 */ /* 0x000fe200078e00ff */
[----:B------:R-:W4:Y:S01]  /*09f0*/  LDC R18, c[0x0][0x608] ;  /* 0x00018200ff127b82 */ /* 0x000f220000000800 */
[----:B------:R-:W-:Y:S01]  /*0a00*/  IMAD.IADD R11, R7, 0x1, R11 ;  /* 0x00000001070b7824 */ /* 0x000fe200078e020b */
[----:B0-----:R-:W-:Y:S01]  /*0a10*/  ISETP.NE.U32.AND P0, PT, R22, RZ, PT ;  /* 0x000000ff1600720c */ /* 0x001fe20003f05070 */
[----:B--2---:R-:W-:-:S03]  /*0a20*/  IMAD.MOV R7, RZ, RZ, -R5 ;  /* 0x000000ffff077224 */ /* 0x004fc600078e0a05 */
[----:B------:R-:W-:Y:S02]  /*0a30*/  ISETP.NE.AND.EX P0, PT, R23, RZ, PT, P0 ;  /* 0x000000ff1700720c */ /* 0x000fe40003f05300 */
[----:B------:R-:W0:Y:S01]  /*0a40*/  LDC R13, c[0x0][0x658] ;  /* 0x00019600ff0d7b82 */ /* 0x000e220000000800 */
[--C-:B-1----:R-:W-:Y:S02]  /*0a50*/  SHF.R.U64 R16, R6, R14, R11.reuse ;  /* 0x0000000e06107219 */ /* 0x102fe4000000120b */
[----:B------:R-:W-:Y:S02]  /*0a60*/  I2FP.F32.U32 R6, R10 ;  /* 0x0000000a00067245 */ /* 0x000fe40000201000 */
[----:B------:R-:W-:-:S03]  /*0a70*/  SHF.R.U32.HI R11, RZ, R14, R11 ;  /* 0x0000000eff0b7219 */ /* 0x000fc6000001160b */
[----:B------:R-:W1:Y:S01]  /*0a80*/  LDC R17, c[0x0][0x148] ;  /* 0x00005200ff117b82 */ /* 0x000e620000000800 */
[----:B---3--:R-:W-:Y:S02]  /*0a90*/  IMAD R5, R9, R7, R8 ;  /* 0x0000000709057224 */ /* 0x008fe400078e0208 */
[----:B------:R-:W-:Y:S01]  /*0aa0*/  FMUL R7, R6, UR4 ;  /* 0x0000000406077c20 */ /* 0x000fe20008400000 */
[----:B------:R-:W-:-:S03]  /*0ab0*/  IMAD.MOV.U32 R6, RZ, RZ, -0x1 ;  /* 0xffffffffff067424 */ /* 0x000fc600078e00ff */
[----:B------:R2:W3:Y:S01]  /*0ac0*/  F2I.U32.TRUNC.NTZ R15, R7 ;  /* 0x00000007000f7305 */ /* 0x0004e2000020f000 */
[----:B------:R-:W1:Y:S01]  /*0ad0*/  LDC R21, c[0x0][0x600] ;  /* 0x00018000ff157b82 */ /* 0x000e620000000800 */
[-CC-:B----4-:R-:W-:Y:S02]  /*0ae0*/  SHF.R.U64 R27, R16, R18.reuse, R11.reuse ;  /* 0x00000012101b7219 */ /* 0x190fe4000000120b */
[----:B------:R-:W-:-:S05]  /*0af0*/  SHF.R.U32.HI R8, RZ, R18, R11 ;  /* 0x00000012ff087219 */ /* 0x000fca000001160b */
[----:B------:R-:W4:Y:S01]  /*0b00*/  LDC R20, c[0x0][0x648] ;  /* 0x00019200ff147b82 */ /* 0x000f220000000800 */
[-CC-:B0-----:R-:W-:Y:S02]  /*0b10*/  SHF.R.U64 R18, R27, R13.reuse, R8.reuse ;  /* 0x0000000d1b127219 */ /* 0x181fe40000001208 */
[-C--:B------:R-:W-:Y:S02]  /*0b20*/  SHF.L.U32 R6, R6, R13.reuse, RZ ;  /* 0x0000000d06067219 */ /* 0x080fe400000006ff */
[-C--:B------:R-:W-:Y:S02]  /*0b30*/  SHF.R.U32.HI R8, RZ, R13.reuse, R8 ;  /* 0x0000000dff087219 */ /* 0x080fe40000011608 */
[----:B------:R-:W-:Y:S01]  /*0b40*/  LOP3.LUT R14, RZ, R6, RZ, 0x33, !PT ;  /* 0x00000006ff0e7212 */ /* 0x000fe200078e33ff */
[----:B------:R-:W0:Y:S01]  /*0b50*/  LDC R25, c[0x0][0x638] ;  /* 0x00018e00ff197b82 */ /* 0x000e220000000800 */
[----:B------:R-:W-:Y:S01]  /*0b60*/  SHF.L.U32 R11, R12, R13, RZ ;  /* 0x0000000d0c0b7219 */ /* 0x000fe200000006ff */
[----:B------:R-:W-:-:S02]  /*0b70*/  IMAD.MOV.U32 R6, RZ, RZ, R18 ;  /* 0x000000ffff067224 */ /* 0x000fc400078e0012 */
[----:B--2---:R-:W-:-:S04]  /*0b80*/  IMAD.MOV.U32 R7, RZ, RZ, R8 ;  /* 0x000000ffff077224 */ /* 0x004fc800078e0008 */
[----:B------:R-:W2:Y:S01]  /*0b90*/  LDC R24, c[0x0][0x610] ;  /* 0x00018400ff187b82 */ /* 0x000ea20000000800 */
[----:B---3--:R-:W-:Y:S05]  /*0ba0*/  @!P0 BRA `(.L_x_7) ;  /* 0x0000000000288947 */ /* 0x008fea0003800000 */
[----:B------:R-:W3:Y:S02]  /*0bb0*/  LDC R13, c[0x0][0x64c] ;  /* 0x00019300ff0d7b82 */ /* 0x000ee40000000800 */
[----:B---3--:R-:W-:-:S05]  /*0bc0*/  IADD3 R13, P0, R18, R13, RZ ;  /* 0x0000000d120d7210 */ /* 0x008fca0007f1e0ff */
        /* <DEDUP_REMOVED lines=8> */
.L_x_7:
[----:B----4-:R-:W-:Y:S01]  /*0c50*/  SHF.R.U64 R6, R6, R20, R7 ;  /* 0x0000001406067219 */ /* 0x010fe20000001207 */
[----:B-1----:R-:W-:Y:S01]  /*0c60*/  VIADD R7, R21, 0xffffffff ;  /* 0xffffffff15077836 */ /* 0x002fe20000000000 */
[----:B------:R-:W-:Y:S01]  /*0c70*/  LOP3.LUT R14, R27, R14, RZ, 0xc0, !PT ;  /* 0x0000000e1b0e7212 */ /* 0x000fe200078ec0ff */
[----:B------:R-:W-:Y:S02]  /*0c80*/  IMAD.MOV R15, RZ, RZ, -R15 ;  /* 0x000000ffff0f7224 */ /* 0x000fe400078e0a0f */
[----:B------:R-:W-:Y:S01]  /*0c90*/  IMAD.MOV R8, RZ, RZ, -R6 ;  /* 0x000000ffff087224 */ /* 0x000fe200078e0a06 */
[----:B------:R-:W-:Y:S01]  /*0ca0*/  LOP3.LUT R7, R16, R7, RZ, 0xc0, !PT ;  /* 0x0000000710077212 */ /* 0x000fe200078ec0ff */
[----:B------:R-:W-:Y:S02]  /*0cb0*/  IMAD R14, R11, R6, R14 ;  /* 0x000000060b0e7224 */ /* 0x000fe400078e020e */
[----:B------:R-:W-:Y:S02]  /*0cc0*/  @P2 IMAD R5, R17, R15, R10 ;  /* 0x0000000f11052224 */ /* 0x000fe400078e020a */
[----:B0-----:R-:W-:-:S02]  /*0cd0*/  IMAD R6, R8, R25, R18 ;  /* 0x0000001908067224 */ /* 0x001fc400078e0212 */
[----:B--2---:R-:W-:Y:S02]  /*0ce0*/  IMAD R5, R14, R24, R5 ;  /* 0x000000180e057224 */ /* 0x004fe400078e0205 */
[----:B------:R-:W-:Y:S02]  /*0cf0*/  IMAD R6, R6, R21, R7 ;  /* 0x0000001506067224 */ /* 0x000fe400078e0207 */
[----:B------:R-:W-:-:S03]  /*0d00*/  IMAD.MOV.U32 R12, RZ, RZ, 0x1 ;  /* 0x00000001ff0c7424 */ /* 0x000fc600078e00ff */
[----:B------:R-:W-:Y:S02]  /*0d10*/  SEL R7, R6, R5, !P2 ;  /* 0x0000000506077207 */ /* 0x000fe40005000000 */
[----:B------:R-:W-:Y:S01]  /*0d20*/  SEL R6, R5, R6, !P2 ;  /* 0x0000000605067207 */ /* 0x000fe20005000000 */
[----:B------:R-:W-:-:S07]  /*0d30*/  IMAD.MOV.U32 R5, RZ, RZ, R26 ;  /* 0x000000ffff057224 */ /* 0x000fce00078e001a */
.L_x_5:
[----:B------:R-:W-:-:S08]  /*0d40*/  NOP ;  /* 0x0000000000007918 */ /* 0x000fd00000000000 */
[----:B------:R-:W0:Y:S02]  /*0d50*/  USETMAXREG.TRY_ALLOC.CTAPOOL UP0, 0xe8 ;  /* 0x000000e8000079c8 */ /* 0x000e240008000600 */
[----:B0-----:R-:W-:-:S13]  /*0d60*/  PLOP3.LUT P0, PT, PT, PT, UP0, 0x80, 0x0 ;  /* 0x000000000000781c */ /* 0x001fda0003f0f008 */
[----:B------:R-:W-:Y:S05]  /*0d70*/  @!P0 BRA `(.L_x_5) ;  /* 0xfffffffc00f08947 */ /* 0x000fea000383ffff */
[----:B------:R-:W-:Y:S01]  /*0d80*/  ULDC.64 UR4, c[0x0][0x598] ;  /* 0x0001660000047ab9 */ /* 0x000fe20000000a00 */
[----:B------:R-:W-:Y:S01]  /*0d90*/  ULDC.64 UR16, c[0x0][0x208] ;  /* 0x0000820000107ab9 */ /* 0x000fe20000000a00 */
[----:B------:R-:W-:-:S04]  /*0da0*/  ISETP.NE.U32.AND P0, PT, RZ, UR4, PT ;  /* 0x00000004ff007c0c */ /* 0x000fc8000bf05070 */
[----:B------:R-:W-:-:S13]  /*0db0*/  ISETP.NE.AND.EX P0, PT, RZ, UR5, PT, P0 ;  /* 0x00000005ff007c0c */ /* 0x000fda000bf05300 */
[----:B------:R-:W-:Y:S05]  /*0dc0*/  @!P0 BRA `(.L_x_8) ;  /* 0x00000000001c8947 */ /* 0x000fea0003800000 */
[----:B------:R-:W0:Y:S02]  /*0dd0*/  LDC.64 R8, c[0x0][0x598] ;  /* 0x00016600ff087b82 */ /* 0x000e240000000a00 */
[----:B0-----:R-:W2:Y:S02]  /*0de0*/  LDG.E.64 R8, desc[UR16][R8.64] ;  /* 0x0000001008087981 */ /* 0x001ea4000c1e1b00 */
[----:B--2---:R-:W-:-:S04]  /*0df0*/  ISETP.NE.U32.AND P0, PT, R8, RZ, PT ;  /* 0x000000ff0800720c */ /* 0x004fc80003f05070 */
[----:B------:R-:W-:-:S13]  /*0e00*/  ISETP.NE.AND.EX P0, PT, R9, RZ, PT, P0 ;  /* 0x000000ff0900720c */ /* 0x000fda0003f05300 */
[----:B------:R-:W-:Y:S05]  /*0e10*/  @!P0 BRA `(.L_x_8) ;  /* 0x0000000000088947 */ /* 0x000fea0003800000 */
[----:B------:R0:W5:Y:S01]  /*0e20*/  LD.E R8, desc[UR16][R8.64] ;  /* 0x0000001008087980 */ /* 0x000162000c101900 */
[----:B------:R-:W-:Y:S05]  /*0e30*/  BRA `(.L_x_9) ;  /* 0x0000000000207947 */ /* 0x000fea0003800000 */
.L_x_8:
[----:B------:R-:W-:Y:S02]  /*0e40*/  ULDC.64 UR4, c[0x0][0x588] ;  /* 0x0001620000047ab9 */ /* 0x000fe40000000a00 */
[----:B------:R-:W-:-:S04]  /*0e50*/  ISETP.NE.U32.AND P0, PT, RZ, UR4, PT ;  /* 0x00000004ff007c0c */ /* 0x000fc8000bf05070 */
[----:B------:R-:W-:-:S13]  /*0e60*/  ISETP.NE.AND.EX P0, PT, RZ, UR5, PT, P0 ;  /* 0x00000005ff007c0c */ /* 0x000fda000bf05300 */
[----:B------:R-:W-:Y:S05]  /*0e70*/  @!P0 BRA `(.L_x_10) ;  /* 0x00000000000c8947 */ /* 0x000fea0003800000 */
[----:B------:R-:W0:Y:S02]  /*0e80*/  LDC.64 R8, c[0x0][0x588] ;  /* 0x00016200ff087b82 */ /* 0x000e240000000a00 */
[----:B0-----:R1:W5:Y:S01]  /*0e90*/  LDG.E R8, desc[UR16][R8.64] ;  /* 0x0000001008087981 */ /* 0x001362000c1e1900 */
[----:B------:R-:W-:Y:S05]  /*0ea0*/  BRA `(.L_x_9) ;  /* 0x0000000000047947 */ /* 0x000fea0003800000 */
.L_x_10:
[----:B------:R-:W2:Y:S02]  /*0eb0*/  LDC R8, c[0x0][0x580] ;  /* 0x00016000ff087b82 */ /* 0x000ea40000000800 */
.L_x_9:
[----:B------:R-:W-:Y:S02]  /*0ec0*/  ULDC.64 UR4, c[0x0][0x5a0] ;  /* 0x0001680000047ab9 */ /* 0x000fe40000000a00 */
[----:B------:R-:W-:-:S04]  /*0ed0*/  ISETP.NE.U32.AND P0, PT, RZ, UR4, PT ;  /* 0x00000004ff007c0c */ /* 0x000fc8000bf05070 */
[----:B------:R-:W-:-:S13]  /*0ee0*/  ISETP.NE.AND.EX P0, PT, RZ, UR5, PT, P0 ;  /* 0x00000005ff007c0c */ /* 0x000fda000bf05300 */
[----:B------:R-:W-:Y:S05]  /*0ef0*/  @!P0 BRA `(.L_x_11) ;  /* 0x00000000001c8947 */ /* 0x000fea0003800000 */
[----:B------:R-:W3:Y:S02]  /*0f00*/  LDC.64 R10, c[0x0][0x5a0] ;  /* 0x00016800ff0a7b82 */ /* 0x000ee40000000a00 */
[----:B---3--:R-:W3:Y:S02]  /*0f10*/  LDG.E.64 R10, desc[UR16][R10.64] ;  /* 0x000000100a0a7981 */ /* 0x008ee4000c1e1b00 */
[----:B---3--:R-:W-:-:S04]  /*0f20*/  ISETP.NE.U32.AND P0, PT, R10, RZ, PT ;  /* 0x000000ff0a00720c */ /* 0x008fc80003f05070 */
[----:B------:R-:W-:-:S13]  /*0f30*/  ISETP.NE.AND.EX P0, PT, R11, RZ, PT, P0 ;  /* 0x000000ff0b00720c */ /* 0x000fda0003f05300 */
[----:B------:R-:W-:Y:S05]  /*0f40*/  @!P0 BRA `(.L_x_11) ;  /* 0x0000000000088947 */ /* 0x000fea0003800000 */
[----:B01----:R0:W5:Y:S01]  /*0f50*/  LD.E R9, desc[UR16][R10.64] ;  /* 0x000000100a097980 */ /* 0x003162000c101900 */
[----:B------:R-:W-:Y:S05]  /*0f60*/  BRA `(.L_x_12) ;  /* 0x0000000000207947 */ /* 0x000fea0003800000 */
.L_x_11:
[----:B------:R-:W-:Y:S02]  /*0f70*/  ULDC.64 UR4, c[0x0][0x590] ;  /* 0x0001640000047ab9 */ /* 0x000fe40000000a00 */
[----:B------:R-:W-:-:S04]  /*0f80*/  ISETP.NE.U32.AND P0, PT, RZ, UR4, PT ;  /* 0x00000004ff007c0c */ /* 0x000fc8000bf05070 */
[----:B------:R-:W-:-:S13]  /*0f90*/  ISETP.NE.AND.EX P0, PT, RZ, UR5, PT, P0 ;  /* 0x00000005ff007c0c */ /* 0x000fda000bf05300 */
[----:B------:R-:W-:Y:S05]  /*0fa0*/  @!P0 BRA `(.L_x_13) ;  /* 0x00000000000c8947 */ /* 0x000fea0003800000 */
[----:B------:R-:W0:Y:S02]  /*0fb0*/  LDC.64 R10, c[0x0][0x590] ;  /* 0x00016400ff0a7b82 */ /* 0x000e240000000a00 */
[----:B01----:R1:W5:Y:S01]  /*0fc0*/  LDG.E R9, desc[UR16][R10.64] ;  /* 0x000000100a097981 */ /* 0x003362000c1e1900 */
[----:B------:R-:W-:Y:S05]  /*0fd0*/  BRA `(.L_x_12) ;  /* 0x0000000000047947 */ /* 0x000fea0003800000 */
.L_x_13:
[----:B01----:R-:W3:Y:S02]  /*0fe0*/  LDC R9, c[0x0][0x584] ;  /* 0x00016100ff097b82 */ /* 0x003ee40000000800 */
.L_x_12:
[----:B------:R-:W-:-:S13]  /*0ff0*/  LOP3.LUT P0, RZ, R12, 0xff, RZ, 0xc0, !PT ;  /* 0x000000ff0cff7812 */ /* 0x000fda000780c0ff */
[----:B------:R-:W-:Y:S05]  /*1000*/  @!P0 EXIT ;  /* 0x000000000000894d */ /* 0x000fea0003800000 */
[----:B------:R-:W-:Y:S01]  /*1010*/  ULDC UR4, c[0x0][0x28c] ;  /* 0x0000a30000047ab9 */ /* 0x000fe20000000800 */
[----:B------:R-:W-:Y:S01]  /*1020*/  LOP3.LUT R138, R4, 0x1, RZ, 0xfc, !PT ;  /* 0x00000001048a7812 */ /* 0x000fe200078efcff */
[----:B------:R-:W-:-:S04]  /*1030*/  UIADD3 UR4, UR4, 0x3f, URZ ;  /* 0x0000003f04047890 */ /* 0x000fc8000fffe03f */
[----:B------:R-:W-:-:S04]  /*1040*/  USHF.R.S32.HI UR5, URZ, 0x1f, UR4 ;  /* 0x0000001f3f057899 */ /* 0x000fc80008011404 */
[----:B------:R-:W-:-:S03]  /*1050*/  ULEA.HI UR5, UR5, UR4, URZ, 0x6 ;  /* 0x0000000405057291 */ /* 0x000fc6000f8f303f */
[----:B------:R-:W-:Y:S01]  /*1060*/  UMOV UR4, URZ ;  /* 0x0000003f00047c82 */ /* 0x000fe20008000000 */
[----:B------:R-:W-:-:S03]  /*1070*/  USHF.R.S32.HI UR9, URZ, 0x6, UR5 ;  /* 0x000000063f097899 */ /* 0x000fc60008011405 */
[----:B------:R-:W-:-:S09]  /*1080*/  UMOV UR5, URZ ;  /* 0x0000003f00057c82 */ /* 0x000fd20008000000 */
.L_x_166:
[----:B01----:R-:W-:Y:S01]  /*1090*/  LOP3.LUT R10, R0, 0x80, RZ, 0xc0, !PT ;  /* 0x00000080000a7812 */ /* 0x003fe200078ec0ff */
[----:B------:R-:W0:Y:S01]  /*10a0*/  S2UR UR13, SR_CgaCtaId ;  /* 0x00000000000d79c3 */ /* 0x000e220000008800 */
[----:B------:R-:W-:Y:S01]  /*10b0*/  UMOV UR12, 0x400 ;  /* 0x00000400000c7882 */ /* 0x000fe20000000000 */
[----:B------:R-:W-:Y:S01]  /*10c0*/  UMOV UR6, URZ ;  /* 0x0000003f00067c82 */ /* 0x000fe20008000000 */
[----:B------:R-:W-:Y:S01]  /*10d0*/  SHF.R.U32.HI R10, RZ, 0x7, R10 ;  /* 0x00000007ff0a7819 */ /* 0x000fe2000001160a */
[----:B------:R-:W-:Y:S01]  /*10e0*/  UMOV UR7, URZ ;  /* 0x0000003f00077c82 */ /* 0x000fe20008000000 */
[----:B------:R-:W-:Y:S01]  /*10f0*/  UMOV UR18, UR5 ;  /* 0x0000000500127c82 */ /* 0x000fe20008000000 */
[----:B------:R-:W-:Y:S02]  /*1100*/  CS2R R14, SRZ ;  /* 0x00000000000e7805 */ /* 0x000fe4000001ff00 */
[----:B------:R-:W-:Y:S01]  /*1110*/  CS2R R12, SRZ ;  /* 0x00000000000c7805 */ /* 0x000fe2000001ff00 */
[----:B------:R-:W1:Y:S01]  /*1120*/  LDC R11, c[0x0][0x28c] ;  /* 0x0000a300ff0b7b82 */ /* 0x000e620000000800 */
[----:B------:R-:W4:Y:S01]  /*1130*/  SHFL.IDX PT, R10, R10, RZ, 0x1f ;  /* 0x00001fff0a0a7589 */ /* 0x000f2200000e0000 */
[----:B------:R-:W-:-:S02]  /*1140*/  CS2R R16, SRZ ;  /* 0x0000000000107805 */ /* 0x000fc4000001ff00 */
[----:B------:R-:W-:Y:S02]  /*1150*/  CS2R R18, SRZ ;  /* 0x0000000000127805 */ /* 0x000fe4000001ff00 */
[----:B------:R-:W-:Y:S02]  /*1160*/  CS2R R20, SRZ ;  /* 0x0000000000147805 */ /* 0x000fe4000001ff00 */
[----:B------:R-:W-:Y:S02]  /*1170*/  CS2R R22, SRZ ;  /* 0x0000000000167805 */ /* 0x000fe4000001ff00 */
[----:B------:R-:W-:Y:S02]  /*1180*/  CS2R R88, SRZ ;  /* 0x0000000000587805 */ /* 0x000fe4000001ff00 */
[----:B------:R-:W-:Y:S02]  /*1190*/  CS2R R90, SRZ ;  /* 0x00000000005a7805 */ /* 0x000fe4000001ff00 */
        /* <DEDUP_REMOVED lines=16> */
[----:B-1----:R-:W-:Y:S02]  /*12a0*/  ISETP.GE.AND P0, PT, R11, 0x1, PT ;  /* 0x000000010b00780c */ /* 0x002fe40003f06270 */
[----:B------:R-:W-:Y:S02]  /*12b0*/  CS2R R124, SRZ ;  /* 0x00000000007c7805 */ /* 0x000fe4000001ff00 */
[----:B----4-:R-:W-:-:S02]  /*12c0*/  R2UR UR8, R10 ;  /* 0x000000000a0872ca */ /* 0x010fc400000e0000 */
[----:B------:R-:W-:Y:S02]  /*12d0*/  CS2R R126, SRZ ;  /* 0x00000000007e7805 */ /* 0x000fe4000001ff00 */
[----:B------:R-:W-:Y:S02]  /*12e0*/  CS2R R128, SRZ ;  /* 0x0000000000807805 */ /* 0x000fe4000001ff00 */
[----:B------:R-:W-:Y:S02]  /*12f0*/  CS2R R130, SRZ ;  /* 0x0000000000827805 */ /* 0x000fe4000001ff00 */
[----:B------:R-:W-:Y:S02]  /*1300*/  CS2R R132, SRZ ;  /* 0x0000000000847805 */ /* 0x000fe4000001ff00 */
[----:B------:R-:W-:Y:S02]  /*1310*/  CS2R R134, SRZ ;  /* 0x0000000000867805 */ /* 0x000fe4000001ff00 */
[----:B------:R-:W-:Y:S01]  /*1320*/  CS2R R136, SRZ ;  /* 0x0000000000887805 */ /* 0x000fe2000001ff00 */
[----:B------:R-:W-:Y:S01]  /*1330*/  IMAD.MOV.U32 R139, RZ, RZ, RZ ;  /* 0x000000ffff8b7224 */ /* 0x000fe200078e00ff */
[----:B------:R-:W-:Y:S01]  /*1340*/  CS2R R24, SRZ ;  /* 0x0000000000187805 */ /* 0x000fe2000001ff00 */
[----:B------:R-:W-:Y:S01]  /*1350*/  IMAD.MOV.U32 R141, RZ, RZ, RZ ;  /* 0x000000ffff8d7224 */ /* 0x000fe200078e00ff */
[----:B---3--:R-:W-:Y:S01]  /*1360*/  CS2R R26, SRZ ;  /* 0x00000000001a7805 */ /* 0x008fe2000001ff00 */
[----:B------:R-:W-:Y:S01]  /*1370*/  IMAD.U32 R142, RZ, RZ, UR4 ;  /* 0x00000004ff8e7e24 */ /* 0x000fe2000f8e00ff */
[----:B------:R-:W-:Y:S01]  /*1380*/  CS2R R28, SRZ ;  /* 0x00000000001c7805 */ /* 0x000fe2000001ff00 */
[----:B------:R-:W-:Y:S01]  /*1390*/  ULEA.HI UR10, UR8, UR8, URZ, 0x1 ;  /* 0x00000008080a7291 */ /* 0x000fe2000f8f083f */
[----:B------:R-:W-:-:S02]  /*13a0*/  CS2R R30, SRZ ;  /* 0x00000000001e7805 */ /* 0x000fc4000001ff00 */
[----:B------:R-:W-:Y:S02]  /*13b0*/  CS2R R32, SRZ ;  /* 0x0000000000207805 */ /* 0x000fe4000001ff00 */
[----:B------:R-:W-:Y:S01]  /*13c0*/  CS2R R34, SRZ ;  /* 0x0000000000227805 */ /* 0x000fe2000001ff00 */
[----:B------:R-:W-:Y:S01]  /*13d0*/  ULOP3.LUT UR11, UR10, 0xffffe, URZ, 0xc0, !UPT ;  /* 0x000ffffe0a0b7892 */ /* 0x000fe2000f8ec03f */
[----:B------:R-:W-:Y:S01]  /*13e0*/  CS2R R36, SRZ ;  /* 0x0000000000247805 */ /* 0x000fe2000001ff00 */
[----:B0-----:R-:W-:Y:S01]  /*13f0*/  ULEA UR10, UR13, UR12, 0x18 ;  /* 0x0000000c0d0a7291 */ /* 0x001fe2000f8ec03f */
[----:B------:R-:W-:Y:S01]  /*1400*/  CS2R R38, SRZ ;  /* 0x0000000000267805 */ /* 0x000fe2000001ff00 */
[----:B------:R-:W-:Y:S01]  /*1410*/  UIADD3 UR11, UR8, -UR11, URZ ;  /* 0x8000000b080b7290 */ /* 0x000fe2000fffe03f */
[----:B------:R-:W-:Y:S02]  /*1420*/  CS2R R40, SRZ ;  /* 0x0000000000287805 */ /* 0x000fe4000001ff00 */
[----:B------:R-:W-:Y:S01]  /*1430*/  CS2R R42, SRZ ;  /* 0x00000000002a7805 */ /* 0x000fe2000001ff00 */
[----:B------:R-:W-:Y:S01]  /*1440*/  UMOV UR8, URZ ;  /* 0x0000003f00087c82 */ /* 0x000fe20008000000 */
[----:B------:R-:W-:Y:S01]  /*1450*/  ULEA UR11, UR11, UR10, 0xc ;  /* 0x0000000a0b0b7291 */ /* 0x000fe2000f8e603f */
[----:B------:R-:W-:-:S02]  /*1460*/  CS2R R44, SRZ ;  /* 0x00000000002c7805 */ /* 0x000fc4000001ff00 */
[----:B------:R-:W-:Y:S02]  /*1470*/  CS2R R46, SRZ ;  /* 0x00000000002e7805 */ /* 0x000fe4000001ff00 */
[----:B------:R-:W-:Y:S01]  /*1480*/  CS2R R48, SRZ ;  /* 0x0000000000307805 */ /* 0x000fe2000001ff00 */
[----:B------:R-:W-:Y:S01]  /*1490*/  UIADD3 UR11, UR11, 0x200, URZ ;  /* 0x000002000b0b7890 */ /* 0x000fe2000fffe03f */
[----:B------:R-:W-:Y:S02]  /*14a0*/  CS2R R50, SRZ ;  /* 0x0000000000327805 */ /* 0x000fe4000001ff00 */
[----:B------:R-:W-:Y:S02]  /*14b0*/  CS2R R52, SRZ ;  /* 0x0000000000347805 */ /* 0x000fe4000001ff00 */
[----:B------:R-:W-:Y:S01]  /*14c0*/  CS2R R54, SRZ ;  /* 0x0000000000367805 */ /* 0x000fe2000001ff00 */
[----:B------:R-:W-:Y:S01]  /*14d0*/  USHF.R.U32.HI UR11, URZ, 0x4, UR11 ;  /* 0x000000043f0b7899 */ /* 0x000fe2000801160b */
[----:B------:R-:W-:-:S02]  /*14e0*/  CS2R R56, SRZ ;  /* 0x0000000000387805 */ /* 0x000fc4000001ff00 */
[----:B------:R-:W-:Y:S02]  /*14f0*/  CS2R R58, SRZ ;  /* 0x00000000003a7805 */ /* 0x000fe4000001ff00 */
[----:B------:R-:W-:Y:S01]  /*1500*/  CS2R R60, SRZ ;  /* 0x00000000003c7805 */ /* 0x000fe2000001ff00 */
[----:B------:R-:W-:Y:S01]  /*1510*/  ULOP3.LUT UR11, UR11, 0x3fff, URZ, 0xc0, !UPT ;  /* 0x00003fff0b0b7892 */ /* 0x000fe2000f8ec03f */
        /* <DEDUP_REMOVED lines=12> */
[----:B------:R-:W-:Y:S01]  /*15e0*/  CS2R R86, SRZ ;  /* 0x0000000000567805 */ /* 0x000fe2000001ff00 */
[----:B------:R-:W-:Y:S06]  /*15f0*/  @!P0 BRA `(.L_x_14) ;  /* 0x0000000800308947 */ /* 0x000fec0003800000 */
[----:B------:R-:W-:-:S13]  /*1600*/  ISETP.NE.AND P1, PT, R138, 0x3, PT ;  /* 0x000000038a00780c */ /* 0x000fda0003f25270 */
[----:B------:R-:W-:Y:S05]  /*1610*/  @!P1 BRA `(.L_x_15) ;  /* 0x0000000000049947 */ /* 0x000fea0003800000 */
[----:B------:R-:W-:Y:S01]  /*1620*/  BPT.TRAP 0x1 ;  /* 0x000000040000795c */ /* 0x000fe20000300000 */
.L_x_15:
[----:B------:R-:W-:Y:S01]  /*1630*/  ULEA UR6, UR5, UR10, 0x3 ;  /* 0x0000000a05067291 */ /* 0x000fe2000f8e183f */
[----:B------:R-:W-:-:S05]  /*1640*/  IMAD.U32 R10, RZ, RZ, UR4 ;  /* 0x00000004ff0a7e24 */ /* 0x000fca000f8e00ff */
[----:B------:R-:W-:-:S04]  /*1650*/  SHF.L.U32 R10, R10, 0x1f, RZ ;  /* 0x0000001f0a0a7819 */ /* 0x000fc800000006ff */
[----:B------:R0:W1:Y:S01]  /*1660*/  SYNCS.PHASECHK.TRANS64.TRYWAIT P0, [UR6], R10 ;  /* 0x0000000aff0075a7 */ /* 0x0000620008000146 */
[----:B------:R-:W-:Y:S05]  /*1670*/  @!P1 BRA `(.L_x_16) ;  /* 0x0000000000049947 */ /* 0x000fea0003800000 */
[----:B------:R-:W-:Y:S01]  /*1680*/  BPT.TRAP 0x1 ;  /* 0x000000040000795c */ /* 0x000fe20000300000 */
.L_x_16:
[----:B-1----:R-:W-:Y:S05]  /*1690*/  @P0 BRA `(.L_x_17) ;  /* 0x0000000000080947 */ /* 0x002fea0003800000 */
[----:B------:R-:W1:Y:S02]  /*16a0*/  SYNCS.PHASECHK.TRANS64.TRYWAIT P0, [UR6], R10 ;  /* 0x0000000aff0075a7 */ /* 0x000e640008000146 */
[----:B-1----:R-:W-:Y:S05]  /*16b0*/  @!P0 BRA `(.L_x_18) ;  /* 0x0000008000708947 */ /* 0x002fea0003800000 */
.L_x_17:
[----:B------:R-:W-:Y:S01]  /*16c0*/  UIADD3 UR6, UR10, 0x1c200, URZ ;  /* 0x0001c2000a067890 */ /* 0x000fe2000fffe03f */
[----:B------:R-:W-:Y:S01]  /*16d0*/  WARPGROUP.ARRIVE ;  /* 0x00000000000079c5 */ /* 0x000fe20000000000 */
[----:B------:R-:W-:Y:S01]  /*16e0*/  ULOP3.LUT UR12, UR11, 0x10000, URZ, 0xfc, !UPT ;  /* 0x000100000b0c7892 */ /* 0x000fe2000f8efc3f */
[----:B------:R-:W-:Y:S01]  /*16f0*/  CS2R R14, SRZ ;  /* 0x00000000000e7805 */ /* 0x000fe2000001ff00 */
[----:B------:R-:W-:Y:S01]  /*1700*/  USHF.R.U32.HI UR6, URZ, 0x4, UR6 ;  /* 0x000000043f067899 */ /* 0x000fe20008011606 */
[----:B------:R-:W-:Y:S01]  /*1710*/  CS2R R12, SRZ ;  /* 0x00000000000c7805 */ /* 0x000fe2000001ff00 */
[----:B------:R-:W-:Y:S01]  /*1720*/  ULEA UR12, UR5, UR12, 0x9 ;  /* 0x0000000c050c7291 */ /* 0x000fe2000f8e483f */
[----:B------:R-:W-:Y:S01]  /*1730*/  CS2R R16, SRZ ;  /* 0x0000000000107805 */ /* 0x000fe2000001ff00 */
[----:B------:R-:W-:Y:S01]  /*1740*/  ULOP3.LUT UR6, UR6, 0x3fff, URZ, 0xc0, !UPT ;  /* 0x00003fff06067892 */ /* 0x000fe2000f8ec03f */
[----:B------:R-:W-:Y:S01]  /*1750*/  CS2R R18, SRZ ;  /* 0x0000000000127805 */ /* 0x000fe2000001ff00 */
[----:B------:R-:W-:Y:S01]  /*1760*/  UMOV UR13, 0x80000020 ;  /* 0x80000020000d7882 */ /* 0x000fe20000000000 */
[----:B------:R-:W-:Y:S01]  /*1770*/  UMOV UR15, 0x80000020 ;  /* 0x80000020000f7882 */ /* 0x000fe20000000000 */
[----:B------:R-:W-:Y:S01]  /*1780*/  ULOP3.LUT UR6, UR6, 0x10000, URZ, 0xfc, !UPT ;  /* 0x0001000006067892 */ /* 0x000fe2000f8efc3f */
[----:B------:R-:W-:Y:S01]  /*1790*/  CS2R R20, SRZ ;  /* 0x0000000000147805 */ /* 0x000fe2000001ff00 */
[----:B------:R-:W-:Y:S01]  /*17a0*/  ULDC UR7, c[0x0][0x50c] ;  /* 0x0001430000077ab9 */ /* 0x000fe20000000800 */
[----:B------:R-:W-:Y:S01]  /*17b0*/  CS2R R22, SRZ ;  /* 0x0000000000167805 */ /* 0x000fe2000001ff00 */
[----:B------:R-:W-:Y:S01]  /*17c0*/  ULEA UR14, UR5, UR6, 0x9 ;  /* 0x00000006050e7291 */ /* 0x000fe2000f8e483f */
[----:B------:R-:W-:Y:S01]  /*17d0*/  CS2R R88, SRZ ;  /* 0x0000000000587805 */ /* 0x000fe2000001ff00 */
[----:B------:R-:W-:Y:S01]  /*17e0*/  UISETP.NE.AND UP0, UPT, UR7, 0x2, UPT ;  /* 0x000000020700788c */ /* 0x000fe2000bf05270 */
[----:B------:R-:W-:Y:S01]  /*17f0*/  CS2R R90, SRZ ;  /* 0x00000000005a7805 */ /* 0x000fe2000001ff00 */
[----:B------:R-:W-:Y:S01]  /*1800*/  UMOV UR6, 0x2 ;  /* 0x0000000200067882 */ /* 0x000fe20000000000 */
[----:B------:R-:W-:Y:S01]  /*1810*/  CS2R R92, SRZ ;  /* 0x00000000005c7805 */ /* 0x000fe2000001ff00 */
[----:B------:R-:W-:Y:S01]  /*1820*/  USEL UR7, URZ, 0x1, UP0 ;  /* 0x000000013f077887 */ /* 0x000fe20008000000 */
[----:B------:R-:W-:-:S02]  /*1830*/  CS2R R94, SRZ ;  /* 0x00000000005e7805 */ /* 0x000fc4000001ff00 */
[----:B------:R-:W-:Y:S01]  /*1840*/  CS2R R96, SRZ ;  /* 0x0000000000607805 */ /* 0x000fe2000001ff00 */
[----:B------:R-:W-:Y:S01]  /*1850*/  QGMMA.64x128x32.F32.E5M2.E5M2 R24, gdesc[UR12], RZ, !UPT ;  /* 0x01e000000c1879f3 */ /* 0x000fe2000c7038ff */
[----:B------:R-:W-:Y:S01]  /*1860*/  UIADD3 UR12, UR12, 0x2, URZ ;  /* 0x000000020c0c7890 */ /* 0x000fe2000fffe03f */
[----:B------:R-:W-:Y:S02]  /*1870*/  CS2R R98, SRZ ;  /* 0x0000000000627805 */ /* 0x000fe4000001ff00 */
[----:B------:R-:W-:Y:S01]  /*1880*/  ISETP.NE.AND P0, PT, RZ, UR7, PT ;  /* 0x00000007ff007c0c */ /* 0x000fe2000bf05270 */
[----:B------:R-:W-:Y:S01]  /*1890*/  UIADD3 UR14, UR14, 0x2, URZ ;  /* 0x000000020e0e7890 */ /* 0x000fe2000fffe03f */
[----:B------:R-:W-:Y:S01]  /*18a0*/  CS2R R100, SRZ ;  /* 0x0000000000647805 */ /* 0x000fe2000001ff00 */
[----:B------:R-:W-:Y:S01]  /*18b0*/  UMOV UR13, 0x80000020 ;  /* 0x80000020000d7882 */ /* 0x000fe20000000000 */
[----:B------:R-:W-:Y:S01]  /*18c0*/  UMOV UR15, 0x80000020 ;  /* 0x80000020000f7882 */ /* 0x000fe20000000000 */
        /* <DEDUP_REMOVED lines=17> */
[----:B------:R-:W-:Y:S01]  /*19e0*/  CS2R R136, SRZ ;  /* 0x0000000000887805 */ /* 0x000fe2000001ff00 */
[----:B------:R-:W-:Y:S02]  /*19f0*/  IMAD.MOV.U32 R139, RZ, RZ, RZ ;  /* 0x000000ffff8b7224 */ /* 0x000fe400078e00ff */
[----:B------:R-:W-:Y:S01]  /*1a00*/  IMAD.MOV.U32 R141, RZ, RZ, RZ ;  /* 0x000000ffff8d7224 */ /* 0x000fe200078e00ff */
[----:B------:R-:W-:Y:S01]  /*1a10*/  QGMMA.64x128x32.F32.E5M2.E5M2 R24, gdesc[UR12], R24, gsb0 ;  /* 0x01e000000c1879f3 */ /* 0x000fe20008003818 */
[----:B------:R-:W-:Y:S05]  /*1a20*/  @!P0 BRA `(.L_x_19) ;  /* 0x0000000400088947 */ /* 0x000fea0003800000 */
[----:B------:R-:W-:Y:S02]  /*1a30*/  WARPGROUP.DEPBAR.LE gsb0, 0x0 ;  /* 0x00008000000079c5 */ /* 0x000fe40000010000 */
[----:B------:R-:W-:-:S01]  /*1a40*/  FADD R141, RZ, R24 ;  /* 0x00000018ff8d7221 */ /* 0x000fc20000000000 */
[----:B------:R-:W-:Y:S01]  /*1a50*/  FADD R136, RZ, R25 ;  /* 0x00000019ff887221 */ /* 0x000fe20000000000 */
        /* <DEDUP_REMOVED lines=62> */
[----:B------:R-:W-:-:S06]  /*1e40*/  UMOV UR6, URZ ;  /* 0x0000003f00067c82 */ /* 0x000fcc0008000000 */
.L_x_19:
[----:B------:R-:W-:-:S04]  /*1e50*/  UIADD3 UR18, UR5, 0x1, URZ ;  /* 0x0000000105127890 */ /* 0x000fc8000fffe03f */
[----:B------:R-:W-:-:S04]  /*1e60*/  UISETP.NE.AND UP0, UPT, UR18, 0xe, UPT ;  /* 0x0000000e1200788c */ /* 0x000fc8000bf05270 */
[----:B------:R-:W-:Y:S02]  /*1e70*/  USEL UR8, URZ, 0x1, UP0 ;  /* 0x000000013f087887 */ /* 0x000fe40008000000 */
[----:B------:R-:W-:Y:S02]  /*1e80*/  USEL UR18, UR18, URZ, UP0 ;  /* 0x0000003f12127287 */ /* 0x000fe40008000000 */
[----:B------:R-:W-:-:S06]  /*1e90*/  ULOP3.LUT UR8, UR4, UR8, URZ, 0x3c, !UPT ;  /* 0x0000000804087292 */ /* 0x000fcc000f8e3c3f */
[----:B------:R-:W-:Y:S01]  /*1ea0*/  IMAD.U32 R142, RZ, RZ, UR8 ;  /* 0x00000008ff8e7e24 */ /* 0x000fe2000f8e00ff */
[----:B------:R-:W-:-:S06]  /*1eb0*/  UMOV UR8, 0x1 ;  /* 0x0000000100087882 */ /* 0x000fcc0000000000 */
.L_x_14:
[----:B------:R-:W-:-:S04]  /*1ec0*/  UISETP.LT.AND UP0, UPT, UR9, 0x1, UPT ;  /* 0x000000010900788c */ /* 0x000fc8000bf01270 */
[----:B------:R-:W-:-:S04]  /*1ed0*/  USEL UR12, UR9, 0x1, UP0 ;  /* 0x00000001090c7887 */ /* 0x000fc80008000000 */
[----:B------:R-:W-:-:S04]  /*1ee0*/  UIADD3 UR12, UR9, -UR12, URZ ;  /* 0x8000000c090c7290 */ /* 0x000fc8000fffe03f */
[----:B------:R-:W-:-:S06]  /*1ef0*/  UISETP.GE.AND UP0, UPT, UR12, 0x1, UPT ;  /* 0x000000010c00788c */ /* 0x000fcc000bf06270 */
[----:B------:R-:W-:-:S13]  /*1f00*/  PLOP3.LUT P0, PT, PT, PT, UP0, 0x80, 0x0 ;  /* 0x000000000000781c */ /* 0x000fda0003f0f008 */
[----:B------:R-:W-:Y:S05]  /*1f10*/  @!P0 BRA `(.L_x_20) ;  /* 0x0000000800048947 */ /* 0x000fea0003800000 */
[----:B01----:R-:W-:Y:S01]  /*1f20*/  IMAD.U32 R10, RZ, RZ, UR12 ;  /* 0x0000000cff0a7e24 */ /* 0x003fe2000f8e00ff */
[----:B------:R-:W-:Y:S01]  /*1f30*/  UMOV UR19, UR5 ;  /* 0x0000000500137c82 */ /* 0x000fe20008000000 */
[----:B------:R-:W-:-:S05]  /*1f40*/  ULDC UR20, c[0x0][0x50c] ;  /* 0x0001430000147ab9 */ /* 0x000fca0000000800 */
.L_x_28:
[----:B------:R-:W-:-:S13]  /*1f50*/  ISETP.NE.AND P1, PT, R138, 0x3, PT ;  /* 0x000000038a00780c */ /* 0x000fda0003f25270 */
[----:B01----:R-:W-:Y:S05]  /*1f60*/  @!P1 BRA `(.L_x_21) ;  /* 0x0000000000049947 */ /* 0x003fea0003800000 */
[----:B------:R-:W-:Y:S01]  /*1f70*/  BPT.TRAP 0x1 ;  /* 0x000000040000795c */ /* 0x000fe20000300000 */
.L_x_21:
[----:B------:R-:W0:Y:S01]  /*1f80*/  S2UR UR12, SR_CgaCtaId ;  /* 0x00000000000c79c3 */ /* 0x000e220000008800 */
[----:B------:R-:W-:Y:S01]  /*1f90*/  UMOV UR10, 0x400 ;  /* 0x00000400000a7882 */ /* 0x000fe20000000000 */
[----:B------:R-:W-:Y:S01]  /*1fa0*/  SHF.L.U32 R11, R142, 0x1f, RZ ;  /* 0x0000001f8e0b7819 */ /* 0x000fe200000006ff */
[----:B0-----:R-:W-:-:S04]  /*1fb0*/  ULEA UR10, UR12, UR10, 0x18 ;  /* 0x0000000a0c0a7291 */ /* 0x001fc8000f8ec03f */
[----:B------:R-:W-:-:S09]  /*1fc0*/  ULEA UR12, UR18, UR10, 0x3 ;  /* 0x0000000a120c7291 */ /* 0x000fd2000f8e183f */
[----:B------:R0:W1:Y:S01]  /*1fd0*/  SYNCS.PHASECHK.TRANS64.TRYWAIT P0, [UR12], R11 ;  /* 0x0000000bff0075a7 */ /* 0x000062000800014c */
[----:B------:R-:W-:Y:S05]  /*1fe0*/  @!P1 BRA `(.L_x_22) ;  /* 0x0000000000049947 */ /* 0x000fea0003800000 */
[----:B------:R-:W-:Y:S01]  /*1ff0*/  BPT.TRAP 0x1 ;  /* 0x000000040000795c */ /* 0x000fe20000300000 */
.L_x_22:
[----:B-1----:R-:W-:Y:S05]  /*2000*/  @P0 BRA `(.L_x_23) ;  /* 0x0000000000080947 */ /* 0x002fea0003800000 */
[----:B------:R-:W1:Y:S02]  /*2010*/  SYNCS.PHASECHK.TRANS64.TRYWAIT P0, [UR12], R11 ;  /* 0x0000000bff0075a7 */ /* 0x000e64000800014c */
[----:B-1----:R-:W-:Y:S05]  /*2020*/  @!P0 BRA `(.L_x_24) ;  /* 0x00000078002c8947 */ /* 0x002fea0003800000 */
.L_x_23:
[----:B------:R-:W-:Y:S01]  /*2030*/  UIADD3 UR12, UR10, 0x1c200, URZ ;  /* 0x0001c2000a0c7890 */ /* 0x000fe2000fffe03f */
[----:B------:R-:W-:Y:S01]  /*2040*/  WARPGROUP.ARRIVE ;  /* 0x00000000000079c5 */ /* 0x000fe20000000000 */
[----:B------:R-:W-:Y:S02]  /*2050*/  UISETP.NE.AND UP0, UPT, UR7, URZ, UPT ;  /* 0x0000003f0700728c */ /* 0x000fe4000bf05270 */
[----:B------:R-:W-:Y:S02]  /*2060*/  USHF.R.U32.HI UR12, URZ, 0x4, UR12 ;  /* 0x000000043f0c7899 */ /* 0x000fe4000801160c */
[----:B------:R-:W-:Y:S02]  /*2070*/  USEL UR8, UR8, URZ, !UP0 ;  /* 0x0000003f08087287 */ /* 0x000fe4000c000000 */
[----:B------:R-:W-:Y:S02]  /*2080*/  ULOP3.LUT UR7, UR12, 0x3fff, URZ, 0xc0, !UPT ;  /* 0x00003fff0c077892 */ /* 0x000fe4000f8ec03f */
[----:B------:R-:W-:-:S02]  /*2090*/  ULOP3.LUT UR12, UR11, 0x10000, URZ, 0xfc, !UPT ;  /* 0x000100000b0c7892 */ /* 0x000fc4000f8efc3f */
[----:B------:R-:W-:Y:S02]  /*20a0*/  ULOP3.LUT UR7, UR7, 0x10000, URZ, 0xfc, !UPT ;  /* 0x0001000007077892 */ /* 0x000fe4000f8efc3f */
[----:B------:R-:W-:Y:S02]  /*20b0*/  UISETP.NE.U32.AND UP0, UPT, UR8, URZ, UPT ;  /* 0x0000003f0800728c */ /* 0x000fe4000bf05070 */
[----:B------:R-:W-:Y:S02]  /*20c0*/  ULEA UR12, UR18, UR12, 0x9 ;  /* 0x0000000c120c7291 */ /* 0x000fe4000f8e483f */
[----:B------:R-:W-:Y:S01]  /*20d0*/  ULEA UR14, UR18, UR7, 0x9 ;  /* 0x00000007120e7291 */ /* 0x000fe2000f8e483f */
[----:B------:R-:W-:Y:S01]  /*20e0*/  UMOV UR13, 0x80000020 ;  /* 0x80000020000d7882 */ /* 0x000fe20000000000 */
[----:B------:R-:W-:Y:S01]  /*20f0*/  UMOV UR15, 0x80000020 ;  /* 0x80000020000f7882 */ /* 0x000fe20000000000 */
[----:B------:R-:W-:-:S06]  /*2100*/  UIADD3 UR6, UR6, 0x2, URZ ;  /* 0x0000000206067890 */ /* 0x000fcc000fffe03f */
[----:B------:R-:W-:Y:S01]  /*2110*/  QGMMA.64x128x32.F32.E5M2.E5M2 R24, gdesc[UR12], R24, UP0 ;  /* 0x01e000000c1879f3 */ /* 0x000fe2000bf03818 */
[----:B------:R-:W-:Y:S02]  /*2120*/  UIADD3 UR12, UR12, 0x2, URZ ;  /* 0x000000020c0c7890 */ /* 0x000fe4000fffe03f */
[----:B------:R-:W-:Y:S01]  /*2130*/  UIADD3 UR14, UR14, 0x2, URZ ;  /* 0x000000020e0e7890 */ /* 0x000fe2000fffe03f */
[----:B------:R-:W-:Y:S01]  /*2140*/  UMOV UR13, 0x80000020 ;  /* 0x80000020000d7882 */ /* 0x000fe20000000000 */
[----:B------:R-:W-:Y:S01]  /*2150*/  UMOV UR15, 0x80000020 ;  /* 0x80000020000f7882 */ /* 0x000fe20000000000 */
[----:B------:R-:W-:-:S04]  /*2160*/  UISETP.NE.AND UP0, UPT, UR6, UR20, UPT ;  /* 0x000000140600728c */ /* 0x000fc8000bf05270 */
[----:B------:R-:W-:-:S06]  /*2170*/  USEL UR7, URZ, 0x1, UP0 ;  /* 0x000000013f077887 */ /* 0x000fcc0008000000 */
[----:B------:R-:W-:Y:S01]  /*2180*/  ISETP.NE.AND P0, PT, RZ, UR7, PT ;  /* 0x00000007ff007c0c */ /* 0x000fe2000bf05270 */
[----:B------:R-:W-:Y:S03]  /*2190*/  QGMMA.64x128x32.F32.E5M2.E5M2 R24, gdesc[UR12], R24, gsb0 ;  /* 0x01e000000c1879f3 */ /* 0x000fe60008003818 */
[----:B------:R-:W-:-:S09]  /*21a0*/  WARPGROUP.DEPBAR.LE gsb0, 0x1 ;  /* 0x00008000000079c5 */ /* 0x000fd20000010100 */
[----:B------:R-:W-:Y:S05]  /*21b0*/  @!P0 BRA `(.L_x_25) ;  /* 0x0000000400088947 */ /* 0x000fea0003800000 */
[----:B------:R-:W-:Y:S02]  /*21c0*/  WARPGROUP.DEPBAR.LE gsb0, 0x0 ;  /* 0x00008000000079c5 */ /* 0x000fe40000010000 */
[----:B------:R-:W-:-:S01]  /*21d0*/  FADD R141, R24, R141 ;  /* 0x0000008d188d7221 */ /* 0x000fc20000000000 */
[----:B------:R-:W-:Y:S01]  /*21e0*/  FADD R136, R25, R136 ;  /* 0x0000008819887221 */ /* 0x000fe20000000000 */
        /* <DEDUP_REMOVED lines=62> */
[----:B------:R-:W-:-:S06]  /*25d0*/  UMOV UR6, URZ ;  /* 0x0000003f00067c82 */ /* 0x000fcc0008000000 */
.L_x_25:
[----:B------:R-:W-:Y:S05]  /*25e0*/  @!P1 BRA `(.L_x_26) ;  /* 0x0000000000049947 */ /* 0x000fea0003800000 */
[----:B------:R-:W-:Y:S01]  /*25f0*/  BPT.TRAP 0x1 ;  /* 0x000000040000795c */ /* 0x000fe20000300000 */
.L_x_26:
[----:B------:R-:W-:Y:S01]  /*2600*/  ULEA UR8, UR19, UR10, 0x3 ;  /* 0x0000000a13087291 */ /* 0x000fe2000f8e183f */
[----:B------:R-:W-:-:S03]  /*2610*/  ISETP.GT.U32.AND P0, PT, R4, 0x1, PT ;  /* 0x000000010400780c */ /* 0x000fc60003f04070 */
[----:B------:R-:W-:-:S04]  /*2620*/  UIADD3 UR8, UR8, 0x70, URZ ;  /* 0x0000007008087890 */ /* 0x000fc8000fffe03f */
[----:B------:R-:W-:-:S09]  /*2630*/  UPRMT UR8, URZ, 0x654, UR8 ;  /* 0x000006543f087896 */ /* 0x000fd20008000008 */
[----:B------:R-:W-:Y:S01]  /*2640*/  SYNCS.ARRIVE.TRANS64.RED.A1T0 RZ, [UR8], RZ ;  /* 0x000000ffffff79a7 */ /* 0x000fe20008100408 */
[----:B------:R-:W-:Y:S05]  /*2650*/  @P0 BRA `(.L_x_27) ;  /* 0x0000000000040947 */ /* 0x000fea0003800000 */
[----:B------:R-:W-:Y:S01]  /*2660*/  BPT.TRAP 0x1 ;  /* 0x000000040000795c */ /* 0x000fe20000300000 */
.L_x_27:
[----:B------:R-:W-:Y:S01]  /*2670*/  UIADD3 UR18, UR18, 0x1, URZ ;  /* 0x0000000112127890 */ /* 0x000fe2000fffe03f */
[C---:B------:R-:W-:Y:S01]  /*2680*/  ISETP.GT.AND P0, PT, R10.reuse, 0x1, PT ;  /* 0x000000010a00780c */ /* 0x040fe20003f04270 */
[----:B------:R-:W-:Y:S01]  /*2690*/  UIADD3 UR19, UR19, 0x1, URZ ;  /* 0x0000000113137890 */ /* 0x000fe2000fffe03f */
[----:B------:R-:W-:Y:S01]  /*26a0*/  VIADD R10, R10, 0xffffffff ;  /* 0xffffffff0a0a7836 */ /* 0x000fe20000000000 */
[----:B------:R-:W-:Y:S02]  /*26b0*/  UISETP.NE.AND UP0, UPT, UR18, 0xe, UPT ;  /* 0x0000000e1200788c */ /* 0x000fe4000bf05270 */
[----:B------:R-:W-:Y:S02]  /*26c0*/  UISETP.NE.AND UP1, UPT, UR19, 0xe, UPT ;  /* 0x0000000e1300788c */ /* 0x000fe4000bf25270 */
[----:B------:R-:W-:Y:S02]  /*26d0*/  USEL UR8, URZ, 0x1, UP0 ;  /* 0x000000013f087887 */ /* 0x000fe40008000000 */
[----:B------:R-:W-:-:S02]  /*26e0*/  USEL UR18, UR18, URZ, UP0 ;  /* 0x0000003f12127287 */ /* 0x000fc40008000000 */
[----:B------:R-:W-:Y:S02]  /*26f0*/  USEL UR19, UR19, URZ, UP1 ;  /* 0x0000003f13137287 */ /* 0x000fe40008800000 */
[----:B------:R-:W-:Y:S01]  /*2700*/  LOP3.LUT R142, R142, UR8, RZ, 0x3c, !PT ;  /* 0x000000088e8e7c12 */ /* 0x000fe2000f8e3cff */
[----:B------:R-:W-:Y:S01]  /*2710*/  UMOV UR8, 0x1 ;  /* 0x0000000100087882 */ /* 0x000fe20000000000 */
[----:B------:R-:W-:Y:S08]  /*2720*/  @P0 BRA `(.L_x_28) ;  /* 0xfffffff800080947 */ /* 0x000ff0000383ffff */
.L_x_20:
[----:B------:R-:W-:Y:S01]  /*2730*/  UISETP.NE.AND UP0, UPT, UR6, URZ, UPT ;  /* 0x0000003f0600728c */ /* 0x000fe2000bf05270 */
[----:B01----:R-:W0:Y:S03]  /*2740*/  LDC R10, c[0x0][0x28c] ;  /* 0x0000a300ff0a7b82 */ /* 0x003e260000000800 */
[----:B------:R-:W-:-:S06]  /*2750*/  USEL UR6, URZ, 0x1, !UP0 ;  /* 0x000000013f067887 */ /* 0x000fcc000c000000 */
[----:B------:R-:W-:Y:S02]  /*2760*/  ISETP.NE.AND P0, PT, RZ, UR6, PT ;  /* 0x00000006ff007c0c */ /* 0x000fe4000bf05270 */
[----:B0-----:R-:W-:-:S11]  /*2770*/  ISETP.GE.AND P1, PT, R10, 0x1, PT ;  /* 0x000000010a00780c */ /* 0x001fd60003f26270 */
[----:B------:R-:W-:Y:S05]  /*2780*/  @!P0 BRA `(.L_x_29) ;  /* 0x0000000400048947 */ /* 0x000fea0003800000 */
[----:B------:R-:W-:Y:S02]  /*2790*/  WARPGROUP.DEPBAR.LE gsb0, 0x0 ;  /* 0x00008000000079c5 */ /* 0x000fe40000010000 */
[----:B------:R-:W-:Y:S01]  /*27a0*/  FADD R141, R24, R141 ;  /* 0x0000008d188d7221 */ /* 0x000fe20000000000 */
        /* <DEDUP_REMOVED lines=62> */
[----:B------:R-:W-:-:S07]  /*2b90*/  FADD R14, R14, R87 ;  /* 0x000000570e0e7221 */ /* 0x000fce0000000000 */
.L_x_29:
[----:B------:R-:W-:Y:S02]  /*2ba0*/  WARPGROUP.DEPBAR.LE gsb0, 0x0 ;  /* 0x00008000000079c5 */ /* 0x000fe40000010000 */
[----:B------:R-:W-:Y:S05]  /*2bb0*/  @!P1 BRA `(.L_x_30) ;  /* 0x0000000000449947 */ /* 0x000fea0003800000 */
[----:B------:R-:W-:-:S13]  /*2bc0*/  ISETP.NE.AND P0, PT, R138, 0x3, PT ;  /* 0x000000038a00780c */ /* 0x000fda0003f05270 */
[----:B------:R-:W-:Y:S05]  /*2bd0*/  @!P0 BRA `(.L_x_31) ;  /* 0x0000000000048947 */ /* 0x000fea0003800000 */
[----:B------:R-:W-:Y:S01]  /*2be0*/  BPT.TRAP 0x1 ;  /* 0x000000040000795c */ /* 0x000fe20000300000 */
.L_x_31:
[----:B------:R-:W-:Y:S01]  /*2bf0*/  UISETP.LT.AND UP0, UPT, UR9, 0x1, UPT ;  /* 0x000000010900788c */ /* 0x000fe2000bf01270 */
[----:B------:R-:W-:-:S03]  /*2c00*/  ISETP.GT.U32.AND P0, PT, R4, 0x1, PT ;  /* 0x000000010400780c */ /* 0x000fc60003f04070 */
[----:B------:R-:W-:-:S04]  /*2c10*/  USEL UR8, UR9, 0x1, UP0 ;  /* 0x0000000109087887 */ /* 0x000fc80008000000 */
[----:B------:R-:W-:-:S04]  /*2c20*/  UIADD3 UR8, UR5, UR9, -UR8 ;  /* 0x0000000905087290 */ /* 0x000fc8000fffe808 */
[----:B------:R-:W-:-:S04]  /*2c30*/  USHF.R.U32.HI UR6, URZ, 0x1, UR8 ;  /* 0x000000013f067899 */ /* 0x000fc80008011608 */
[----:B------:R-:W-:-:S04]  /*2c40*/  UIMAD.WIDE.U32 UR6, UR6, -0x6db6db6d, URZ ;  /* 0x92492493060678a5 */ /* 0x000fc8000f8e003f */
[----:B------:R-:W-:-:S04]  /*2c50*/  USHF.R.U32.HI UR6, URZ, 0x2, UR7 ;  /* 0x000000023f067899 */ /* 0x000fc80008011607 */
[----:B------:R-:W-:-:S04]  /*2c60*/  UIMAD UR8, UR6, -0xe, UR8 ;  /* 0xfffffff2060878a4 */ /* 0x000fc8000f8e0208 */
[----:B------:R-:W-:-:S04]  /*2c70*/  ULEA UR8, UR8, UR10, 0x3 ;  /* 0x0000000a08087291 */ /* 0x000fc8000f8e183f */
[----:B------:R-:W-:-:S04]  /*2c80*/  UIADD3 UR8, UR8, 0x70, URZ ;  /* 0x0000007008087890 */ /* 0x000fc8000fffe03f */
[----:B------:R-:W-:-:S09]  /*2c90*/  UPRMT UR8, URZ, 0x654, UR8 ;  /* 0x000006543f087896 */ /* 0x000fd20008000008 */
[----:B------:R-:W-:Y:S01]  /*2ca0*/  SYNCS.ARRIVE.TRANS64.RED.A1T0 RZ, [UR8], RZ ;  /* 0x000000ffffff79a7 */ /* 0x000fe20008100408 */
[----:B------:R-:W-:Y:S05]  /*2cb0*/  @P0 BRA `(.L_x_30) ;  /* 0x0000000000040947 */ /* 0x000fea0003800000 */
[----:B------:R-:W-:Y:S01]  /*2cc0*/  BPT.TRAP 0x1 ;  /* 0x000000040000795c */ /* 0x000fe20000300000 */
.L_x_30:
[----:B------:R-:W0:Y:S01]  /*2cd0*/  LDC R26, c[0x0][0x288] ;  /* 0x0000a200ff1a7b82 */ /* 0x000e220000000800 */
[--C-:B------:R-:W-:Y:S01]  /*2ce0*/  SHF.R.U32.HI R10, RZ, 0x2, R0.reuse ;  /* 0x00000002ff0a7819 */ /* 0x100fe20000011600 */
[----:B------:R-:W-:Y:S01]  /*2cf0*/  IMAD.SHL.U32 R29, R7, 0x80, RZ ;  /* 0x00000080071d7824 */ /* 0x000fe200078e00ff */
[----:B------:R-:W-:Y:S01]  /*2d00*/  SHF.R.U32.HI R25, RZ, 0x7, R0 ;  /* 0x00000007ff197819 */ /* 0x000fe20000011600 */
[----:B------:R-:W-:Y:S01]  /*2d10*/  UIADD3 UR5, UR9, UR5, URZ ;  /* 0x0000000509057290 */ /* 0x000fe2000fffe03f */
[----:B------:R-:W-:Y:S01]  /*2d20*/  LOP3.LUT R11, R10, 0x7, RZ, 0xc0, !PT ;  /* 0x000000070a0b7812 */ /* 0x000fe200078ec0ff */
[----:B------:R-:W-:Y:S01]  /*2d30*/  IMAD.SHL.U32 R31, R6, 0x80, RZ ;  /* 0x00000080061f7824 */ /* 0x000fe200078e00ff */
[----:B------:R-:W-:Y:S01]  /*2d40*/  LOP3.LUT R10, R25, 0x1, RZ, 0xc0, !PT ;  /* 0x00000001190a7812 */ /* 0x000fe200078ec0ff */
[----:B------:R-:W-:Y:S01]  /*2d50*/  UISETP.GT.U32.AND UP0, UPT, UR5, 0xd, UPT ;  /* 0x0000000d0500788c */ /* 0x000fe2000bf04070 */
[----:B------:R-:W-:Y:S01]  /*2d60*/  LOP3.LUT R24, R0, 0x60, RZ, 0xc0, !PT ;  /* 0x0000006000187812 */ /* 0x000fe200078ec0ff */
[----:B------:R-:W-:Y:S01]  /*2d70*/  ULDC UR12, c[0x0][0x284] ;  /* 0x0000a100000c7ab9 */ /* 0x000fe20000000800 */
[----:B------:R-:W-:Y:S01]  /*2d80*/  USHF.R.U32.HI UR6, URZ, 0x1, UR5 ;  /* 0x000000013f067899 */ /* 0x000fe20008011605 */
[----:B------:R-:W-:Y:S01]  /*2d90*/  IMAD.SHL.U32 R30, R10, 0x40, RZ ;  /* 0x000000400a1e7824 */ /* 0x000fe200078e00ff */
[----:B------:R-:W-:Y:S01]  /*2da0*/  SHF.R.U32.HI R28, RZ, 0x1, R24 ;  /* 0x00000001ff1c7819 */ /* 0x000fe20000011618 */
[----:B------:R-:W-:Y:S01]  /*2db0*/  UISETP.LT.U32.AND UP0, UPT, UR9, 0xe, UP0 ;  /* 0x0000000e0900788c */ /* 0x000fe20008701070 */
[----:B------:R-:W-:Y:S01]  /*2dc0*/  LOP3.LUT R24, R0, 0x3, RZ, 0xc0, !PT ;  /* 0x0000000300187812 */ /* 0x000fe200078ec0ff */
[----:B------:R-:W-:Y:S01]  /*2dd0*/  UISETP.GE.U32.AND UP1, UPT, UR9, 0xe, UPT ;  /* 0x0000000e0900788c */ /* 0x000fe2000bf26070 */
[--C-:B------:R-:W-:Y:S01]  /*2de0*/  IADD3 R25, RZ, -R28, -R11.reuse ;  /* 0x8000001cff197210 */ /* 0x100fe20007ffe80b */
[----:B------:R-:W-:Y:S01]  /*2df0*/  UIMAD.WIDE.U32 UR6, UR6, -0x6db6db6d, URZ ;  /* 0x92492493060678a5 */ /* 0x000fe2000f8e003f */
[----:B------:R-:W-:Y:S01]  /*2e00*/  LOP3.LUT R11, R30, 0x40, R11, 0xe2, !PT ;  /* 0x000000401e0b7812 */ /* 0x000fe200078ee20b */
[----:B------:R-:W-:Y:S01]  /*2e10*/  USEL UR8, URZ, 0x1, !UP0 ;  /* 0x000000013f087887 */ /* 0x000fe2000c000000 */
[----:B------:R-:W-:Y:S01]  /*2e20*/  SHF.R.S32.HI R34, RZ, 0x1f, R5 ;  /* 0x0000001fff227819 */ /* 0x000fe20000011405 */
[----:B------:R-:W-:Y:S01]  /*2e30*/  IMAD R10, R10, -0x40, R25 ;  /* 0xffffffc00a0a7824 */ /* 0x000fe200078e0219 */
[----:B------:R-:W-:Y:S01]  /*2e40*/  ULDC.64 UR10, c[0x0][0x5d0] ;  /* 0x00017400000a7ab9 */ /* 0x000fe20000000a00 */
[----:B0-----:R-:W-:Y:S01]  /*2e50*/  IMAD R30, R24, -0x2, R26 ;  /* 0xfffffffe181e7824 */ /* 0x001fe200078e021a */
[----:B------:R-:W-:Y:S01]  /*2e60*/  ISETP.GE.AND P0, PT, R29, R26, PT ;  /* 0x0000001a1d00720c */ /* 0x000fe20003f06270 */
[----:B------:R-:W-:Y:S01]  /*2e70*/  IMAD.SHL.U32 R24, R0, 0x2, RZ ;  /* 0x0000000200187824 */ /* 0x000fe200078e00ff */
[----:B------:R-:W-:Y:S01]  /*2e80*/  USHF.R.U32.HI UR6, URZ, 0x2, UR7 ;  /* 0x000000023f067899 */ /* 0x000fe20008011607 */
[----:B------:R-:W-:Y:S01]  /*2e90*/  IMAD R32, R34, UR10, RZ ;  /* 0x0000000a22207c24 */ /* 0x000fe2000f8e02ff */
[----:B------:R-:W-:Y:S01]  /*2ea0*/  ISETP.GE.OR P0, PT, R31, UR12, P0 ;  /* 0x0000000c1f007c0c */ /* 0x000fe20008706670 */
[----:B------:R-:W-:Y:S01]  /*2eb0*/  ULOP3.LUT UR4, UR4, UR8, URZ, 0x3c, !UPT ;  /* 0x0000000804047292 */ /* 0x000fe2000f8e3c3f */
[----:B------:R-:W-:Y:S01]  /*2ec0*/  LOP3.LUT R24, R29, 0x6, R24, 0xf8, !PT ;  /* 0x000000061d187812 */ /* 0x000fe200078ef818 */
[----:B------:R-:W-:Y:S01]  /*2ed0*/  IMAD.WIDE R26, R6, 0x80, RZ ;  /* 0x00000080061a7825 */ /* 0x000fe200078e02ff */
[----:B------:R-:W-:Y:S01]  /*2ee0*/  UIMAD UR5, UR6, -0xe, UR5 ;  /* 0xfffffff2060578a4 */ /* 0x000fe2000f8e0205 */
[----:B------:R-:W-:Y:S01]  /*2ef0*/  IADD3 R36, -R31, UR12, R10 ;  /* 0x0000000c1f247c10 */ /* 0x000fe2000fffe10a */
[----:B------:R-:W-:Y:S01]  /*2f00*/  @UP1 ULOP3.LUT UR4, UR4, 0x1, UR6, 0x78, !UPT ;  /* 0x0000000104041892 */ /* 0x000fe2000f8e7806 */
[----:B------:R-:W-:Y:S01]  /*2f10*/  SHF.R.S32.HI R25, RZ, 0x1f, R24 ;  /* 0x0000001fff197819 */ /* 0x000fe20000011418 */
[----:B------:R-:W-:Y:S01]  /*2f20*/  IMAD R33, R5, UR11, R32 ;  /* 0x0000000b05217c24 */ /* 0x000fe2000f8e0220 */
[----:B------:R-:W-:Y:S01]  /*2f30*/  LOP3.LUT R35, R26, R11, R28, 0xfe, !PT ;  /* 0x0000000b1a237212 */ /* 0x000fe200078efe1c */
[----:B------:R-:W-:-:S02]  /*2f40*/  IMAD.IADD R29, R30, 0x1, -R29 ;  /* 0x000000011e1d7824 */ /* 0x000fc400078e0a1d */
[----:B------:R-:W-:-:S04]  /*2f50*/  IMAD.WIDE.U32 R6, R5, UR10, R24 ;  /* 0x0000000a05067c25 */ /* 0x000fc8000f8e0018 */
[----:B------:R-:W-:Y:S02]  /*2f60*/  IMAD.IADD R7, R7, 0x1, R33 ;  /* 0x0000000107077824 */ /* 0x000fe400078e0221 */
[----:B------:R-:W-:Y:S01]  /*2f70*/  IMAD.MOV.U32 R28, RZ, RZ, -0x1 ;  /* 0xffffffffff1c7424 */ /* 0x000fe200078e00ff */
[----:B------:R-:W-:Y:S06]  /*2f80*/  @P0 BRA `(.L_x_32) ;  /* 0x0000004400a40947 */ /* 0x000fec0003800000 */
[----:B------:R-:W0:Y:S01]  /*2f90*/  LDC.64 R32, c[0x0][0x5c8] ;  /* 0x00017200ff207b82 */ /* 0x000e220000000a00 */
[----:B------:R-:W-:Y:S01]  /*2fa0*/  ULDC.64 UR6, c[0x0][0x5c0] ;  /* 0x0001700000067ab9 */ /* 0x000fe20000000a00 */
[----:B------:R-:W-:Y:S01]  /*2fb0*/  BSSY B0, `(.L_x_32) ;  /* 0x0000466000007945 */ /* 0x000fe20003800000 */
[-C--:B0-----:R-:W-:Y:S02]  /*2fc0*/  IMAD R10, R27, R32.reuse, RZ ;  /* 0x000000201b0a7224 */ /* 0x081fe400078e02ff */
[----:B------:R-:W-:-:S04]  /*2fd0*/  IMAD.WIDE.U32 R6, R35, R32, R6 ;  /* 0x0000002023067225 */ /* 0x000fc800078e0006 */
[----:B------:R-:W-:Y:S01]  /*2fe0*/  IMAD R31, R35, R33, R10 ;  /* 0x00000021231f7224 */ /* 0x000fe200078e020a */
[----:B------:R-:W-:Y:S02]  /*2ff0*/  LEA R11, P0, R32, R6, 0x3 ;  /* 0x00000006200b7211 */ /* 0x000fe400078018ff */
[----:B------:R-:W-:Y:S01]  /*3000*/  IADD3 R10, P1, R6, UR6, RZ ;  /* 0x00000006060a7c10 */ /* 0x000fe2000ff3e0ff */
[----:B------:R-:W-:Y:S01]  /*3010*/  IMAD.IADD R31, R7, 0x1, R31 ;  /* 0x00000001071f7824 */ /* 0x000fe200078e021f */
[----:B------:R-:W-:-:S04]  /*3020*/  IADD3 R6, P3, R11, UR6, RZ ;  /* 0x000000060b067c10 */ /* 0x000fc8000ff7e0ff */
[----:B------:R-:W-:Y:S02]  /*3030*/  LEA.HI.X R7, R32, R31, R33, 0x3, P0 ;  /* 0x0000001f20077211 */ /* 0x000fe400000f1c21 */
[----:B---3-5:R-:W-:Y:S02]  /*3040*/  FSETP.NEU.AND P0, PT, R9, RZ, PT ;  /* 0x000000ff0900720b */ /* 0x028fe40003f0d000 */
[----:B------:R-:W-:Y:S02]  /*3050*/  IADD3.X R11, R31, UR7, RZ, P1, !PT ;  /* 0x000000071f0b7c10 */ /* 0x000fe40008ffe4ff */
[----:B------:R-:W-:-:S09]  /*3060*/  IADD3.X R7, R7, UR7, RZ, P3, !PT ;  /* 0x0000000707077c10 */ /* 0x000fd20009ffe4ff */
[----:B------:R-:W-:Y:S05]  /*3070*/  @!P0 BRA `(.L_x_33) ;  /* 0x00000034005c8947 */ /* 0x000fea0003800000 */
[----:B------:R-:W-:Y:S01]  /*3080*/  ULDC.64 UR6, c[0x0][0x5b8] ;  /* 0x00016e0000067ab9 */ /* 0x000fe20000000a00 */
[----:B------:R-:W-:Y:S01]  /*3090*/  ISETP.GE.AND P0, PT, R36, 0x1, PT ;  /* 0x000000012400780c */ /* 0x000fe20003f06270 */
[----:B------:R-:W-:Y:S01]  /*30a0*/  IMAD R32, R34, UR6, RZ ;  /* 0x0000000622207c24 */ /* 0x000fe2000f8e02ff */
[----:B------:R-:W-:Y:S01]  /*30b0*/  ULDC.64 UR10, c[0x0][0x5a8] ;  /* 0x00016a00000a7ab9 */ /* 0x000fe20000000a00 */
[----:B------:R-:W-:Y:S01]  /*30c0*/  IMAD.WIDE.U32 R30, R5, UR6, R24 ;  /* 0x00000006051e7c25 */ /* 0x000fe2000f8e0018 */
[----:B------:R-:W-:Y:S01]  /*30d0*/  ISETP.LT.OR P4, PT, R29, 0x1, !P0 ;  /* 0x000000011d00780c */ /* 0x000fe20004781670 */
[----:B------:R-:W-:Y:S02]  /*30e0*/  BSSY B1, `(.L_x_34) ;  /* 0x000000c000017945 */ /* 0x000fe40003800000 */
[----:B------:R-:W-:Y:S01]  /*30f0*/  IMAD R5, R5, UR7, R32 ;  /* 0x0000000705057c24 */ /* 0x000fe2000f8e0220 */
[----:B------:R-:W-:-:S03]  /*3100*/  ULDC.64 UR6, c[0x0][0x5b0] ;  /* 0x00016c0000067ab9 */ /* 0x000fc60000000a00 */
[----:B------:R-:W-:Y:S02]  /*3110*/  IMAD.IADD R31, R31, 0x1, R5 ;  /* 0x000000011f1f7824 */ /* 0x000fe400078e0205 */
[----:B------:R-:W-:Y:S02]  /*3120*/  IMAD R5, R27, UR6, RZ ;  /* 0x000000061b057c24 */ /* 0x000fe4000f8e02ff */
[----:B------:R-:W-:-:S04]  /*3130*/  IMAD.WIDE.U32 R24, R35, UR6, R30 ;  /* 0x0000000623187c25 */ /* 0x000fc8000f8e001e */
[----:B------:R-:W-:Y:S01]  /*3140*/  IMAD R5, R35, UR7, R5 ;  /* 0x0000000723057c24 */ /* 0x000fe2000f8e0205 */
[----:B------:R-:W-:-:S04]  /*3150*/  IADD3 R24, P1, R24, UR10, RZ ;  /* 0x0000000a18187c10 */ /* 0x000fc8000ff3e0ff */
[--C-:B------:R-:W-:Y:S02]  /*3160*/  IADD3.X R25, R25, UR11, R5.reuse, P1, !PT ;  /* 0x0000000b19197c10 */ /* 0x100fe40008ffe405 */
[----:B------:R-:W-:Y:S01]  /*3170*/  PRMT R5, RZ, 0x7610, R5 ;  /* 0x00007610ff057816 */ /* 0x000fe20000000005 */
[----:B------:R-:W-:Y:S06]  /*3180*/  @P4 BRA `(.L_x_35) ;  /* 0x0000000000044947 */ /* 0x000fec0003800000 */
[----:B------:R0:W5:Y:S02]  /*3190*/  LDG.E.U8 R5, desc[UR16][R24.64] ;  /* 0x0000001018057981 */ /* 0x000164000c1e1100 */
.L_x_35:
[----:B------:R-:W-:Y:S05]  /*31a0*/  BSYNC B1 ;  /* 0x0000000000017941 */ /* 0x000fea0003800000 */
.L_x_34:
[----:B-----5:R-:W-:Y:S01]  /*31b0*/  LOP3.LUT R5, R5, 0xff, RZ, 0xc0, !PT ;  /* 0x000000ff05057812 */ /* 0x020fe200078ec0ff */
[----:B------:R-:W-:Y:S01]  /*31c0*/  BSSY B1, `(.L_x_36) ;  /* 0x000000b000017945 */ /* 0x000fe20003800000 */
[----:B------:R-:W-:Y:S02]  /*31d0*/  ISETP.LT.OR P3, PT, R29, 0x2, !P0 ;  /* 0x000000021d00780c */ /* 0x000fe40004761670 */
[----:B------:R-:W-:-:S05]  /*31e0*/  F2FP.F16.E5M2.UNPACK_B R5, R5 ;  /* 0x00000005ff05723e */ /* 0x000fca00020004ff */
[----:B------:R-:W-:Y:S01]  /*31f0*/  HADD2.F32 R32, -RZ, R5.H0_H0 ;  /* 0x20000005ff207230 */ /* 0x000fe20000004100 */
[----:B------:R-:W-:-:S04]  /*3200*/  PRMT R5, RZ, 0x7610, R5 ;  /* 0x00007610ff057816 */ /* 0x000fc80000000005 */
[----:B------:R-:W-:-:S04]  /*3210*/  FMUL R32, R32, R9 ;  /* 0x0000000920207220 */ /* 0x000fc80000400000 */
[----:B--2---:R-:W-:-:S05]  /*3220*/  FFMA R32, R141, R8, R32 ;  /* 0x000000088d207223 */ /* 0x004fca0000000020 */
[----:B------:R-:W-:-:S05]  /*3230*/  F2FP.SATFINITE.E5M2.F32.PACK_AB_MERGE_C R33, RZ, R32, RZ ;  /* 0x00000020ff21723e */ /* 0x000fca00048060ff */
[----:B------:R1:W-:Y:S01]  /*3240*/  @!P4 STG.E.U8 desc[UR16][R10.64], R33 ;  /* 0x000000210a00c986 */ /* 0x0003e2000c101110 */
[----:B------:R-:W-:Y:S05]  /*3250*/  @P3 BRA `(.L_x_37) ;  /* 0x0000000000043947 */ /* 0x000fea0003800000 */
[----:B------:R2:W5:Y:S02]  /*3260*/  LDG.E.U8 R5, desc[UR16][R24.64+0x1] ;  /* 0x0000011018057981 */ /* 0x000564000c1e1100 */
.L_x_37:
[----:B------:R-:W-:Y:S05]  /*3270*/  BSYNC B1 ;  /* 0x0000000000017941 */ /* 0x000fea0003800000 */
.L_x_36:
[----:B-----5:R-:W-:Y:S01]  /*3280*/  LOP3.LUT R5, R5, 0xff, RZ, 0xc0, !PT ;  /* 0x000000ff05057812 */ /* 0x020fe200078ec0ff */
[----:B------:R-:W-:Y:S01]  /*3290*/  BSSY B1, `(.L_x_38) ;  /* 0x0000013000017945 */ /* 0x000fe20003800000 */
[----:B-1----:R-:W-:Y:S02]  /*32a0*/  IADD3 R33, P1, R35, 0x8, RZ ;  /* 0x0000000823217810 */ /* 0x002fe40007f3e0ff */
[----:B------:R-:W-:-:S03]  /*32b0*/  F2FP.F16.E5M2.UNPACK_B R5, R5 ;  /* 0x00000005ff05723e */ /* 0x000fc600020004ff */
[----:B------:R-:W-:Y:S01]  /*32c0*/  IMAD.X R27, RZ, RZ, R27, P1 ;  /* 0x000000ffff1b7224 */ /* 0x000fe200008e061b */
[----:B------:R-:W-:Y:S01]  /*32d0*/  ISETP.GE.AND P1, PT, R36, 0x9, PT ;  /* 0x000000092400780c */ /* 0x000fe20003f26270 */
[----:B------:R-:W-:Y:S02]  /*32e0*/  HADD2.F32 R26, -RZ, R5.H0_H0 ;  /* 0x20000005ff1a7230 */ /* 0x000fe40000004100 */
[----:B------:R-:W-:Y:S01]  /*32f0*/  IMAD.WIDE.U32 R30, R33, UR6, R30 ;  /* 0x00000006211e7c25 */ /* 0x000fe2000f8e001e */
[----:B------:R-:W-:-:S03]  /*3300*/  ISETP.LT.OR P5, PT, R29, 0x1, !P1 ;  /* 0x000000011d00780c */ /* 0x000fc60004fa1670 */
[----:B------:R-:W-:Y:S01]  /*3310*/  FMUL R5, R26, R9 ;  /* 0x000000091a057220 */ /* 0x000fe20000400000 */
[----:B------:R-:W-:-:S03]  /*3320*/  IMAD R26, R27, UR6, RZ ;  /* 0x000000061b1a7c24 */ /* 0x000fc6000f8e02ff */
[----:B------:R-:W-:Y:S01]  /*3330*/  FFMA R5, R136, R8, R5 ;  /* 0x0000000888057223 */ /* 0x000fe20000000005 */
[----:B------:R-:W-:Y:S01]  /*3340*/  IMAD R33, R33, UR7, R26 ;  /* 0x0000000721217c24 */ /* 0x000fe2000f8e021a */
[----:B------:R-:W-:-:S03]  /*3350*/  IADD3 R26, P4, R30, UR10, RZ ;  /* 0x0000000a1e1a7c10 */ /* 0x000fc6000ff9e0ff */
[----:B------:R-:W-:Y:S02]  /*3360*/  F2FP.SATFINITE.E5M2.F32.PACK_AB_MERGE_C R35, RZ, R5, RZ ;  /* 0x00000005ff23723e */ /* 0x000fe400048060ff */
[----:B------:R-:W-:Y:S02]  /*3370*/  IADD3.X R27, R31, UR11, R33, P4, !PT ;  /* 0x0000000b1f1b7c10 */ /* 0x000fe4000a7fe421 */
[----:B------:R-:W-:Y:S01]  /*3380*/  PRMT R5, RZ, 0x7610, R5 ;  /* 0x00007610ff057816 */ /* 0x000fe20000000005 */
[----:B------:R1:W-:Y:S01]  /*3390*/  @!P3 STG.E.U8 desc[UR16][R10.64+0x1], R35 ;  /* 0x000001230a00b986 */ /* 0x0003e2000c101110 */
[----:B------:R-:W-:Y:S05]  /*33a0*/  @P5 BRA `(.L_x_39) ;  /* 0x0000000000045947 */ /* 0x000fea0003800000 */
[----:B------:R3:W5:Y:S02]  /*33b0*/  LDG.E.U8 R5, desc[UR16][R26.64] ;  /* 0x000000101a057981 */ /* 0x000764000c1e1100 */
.L_x_39:
[----:B------:R-:W-:Y:S05]  /*33c0*/  BSYNC B1 ;  /* 0x0000000000017941 */ /* 0x000fea0003800000 */
.L_x_38:
[----:B-----5:R-:W-:Y:S01]  /*33d0*/  LOP3.LUT R5, R5, 0xff, RZ, 0xc0, !PT ;  /* 0x000000ff05057812 */ /* 0x020fe200078ec0ff */
[----:B------:R-:W-:Y:S01]  /*33e0*/  BSSY B1, `(.L_x_40) ;  /* 0x000000b000017945 */ /* 0x000fe20003800000 */
[----:B------:R-:W-:Y:S02]  /*33f0*/  ISETP.LT.OR P3, PT, R29, 0x2, !P1 ;  /* 0x000000021d00780c */ /* 0x000fe40004f61670 */
[----:B------:R-:W-:-:S05]  /*3400*/  F2FP.F16.E5M2.UNPACK_B R5, R5 ;  /* 0x00000005ff05723e */ /* 0x000fca00020004ff */
[----:B------:R-:W-:Y:S01]  /*3410*/  HADD2.F32 R30, -RZ, R5.H0_H0 ;  /* 0x20000005ff1e7230 */ /* 0x000fe20000004100 */
[----:B------:R-:W-:-:S04]  /*3420*/  PRMT R5, RZ, 0x7610, R5 ;  /* 0x00007610ff057816 */ /* 0x000fc80000000005 */
[----:B------:R-:W-:-:S04]  /*3430*/  FMUL R30, R30, R9 ;  /* 0x000000091e1e7220 */ /* 0x000fc80000400000 */
[----:B------:R-:W-:-:S05]  /*3440*/  FFMA R30, R139, R8, R30 ;  /* 0x000000088b1e7223 */ /* 0x000fca000000001e */
[----:B------:R-:W-:-:S05]  /*3450*/  F2FP.SATFINITE.E5M2.F32.PACK_AB_MERGE_C R31, RZ, R30, RZ ;  /* 0x0000001eff1f723e */ /* 0x000fca00048060ff */
[----:B------:R4:W-:Y:S01]  /*3460*/  @!P5 STG.E.U8 desc[UR16][R6.64], R31 ;  /* 0x0000001f0600d986 */ /* 0x0009e2000c101110 */
[----:B------:R-:W-:Y:S05]  /*3470*/  @P3 BRA `(.L_x_41) ;  /* 0x0000000000043947 */ /* 0x000fea0003800000 */
[----:B------:R0:W5:Y:S02]  /*3480*/  LDG.E.U8 R5, desc[UR16][R26.64+0x1] ;  /* 0x000001101a057981 */ /* 0x000164000c1e1100 */
.L_x_41:
[----:B------:R-:W-:Y:S05]  /*3490*/  BSYNC B1 ;  /* 0x0000000000017941 */ /* 0x000fea0003800000 */
.L_x_40:
[----:B-----5:R-:W-:Y:S01]  /*34a0*/  LOP3.LUT R5, R5, 0xff, RZ, 0xc0, !PT ;  /* 0x000000ff05057812 */ /* 0x020fe200078ec0ff */
[----:B------:R-:W-:Y:S01]  /*34b0*/  BSSY B1, `(.L_x_42) ;  /* 0x000000b000017945 */ /* 0x000fe20003800000 */
[----:B------:R-:W-:Y:S02]  /*34c0*/  ISETP.LT.OR P4, PT, R29, 0x9, !P0 ;  /* 0x000000091d00780c */ /* 0x000fe40004781670 */
[----:B------:R-:W-:-:S05]  /*34d0*/  F2FP.F16.E5M2.UNPACK_B R5, R5 ;  /* 0x00000005ff05723e */ /* 0x000fca00020004ff */
[----:B------:R-:W-:-:S05]  /*34e0*/  HADD2.F32 R30, -RZ, R5.H0_H0 ;  /* 0x20000005ff1e7230 */ /* 0x000fca0000004100 */
[----:B------:R-:W-:-:S04]  /*34f0*/  FMUL R5, R30, R9 ;  /* 0x000000091e057220 */ /* 0x000fc80000400000 */
[----:B------:R-:W-:-:S05]  /*3500*/  FFMA R5, R134, R8, R5 ;  /* 0x0000000886057223 */ /* 0x000fca0000000005 */
[----:B----4-:R-:W-:Y:S02]  /*3510*/  F2FP.SATFINITE.E5M2.F32.PACK_AB_MERGE_C R31, RZ, R5, RZ ;  /* 0x00000005ff1f723e */ /* 0x010fe400048060ff */
[----:B------:R-:W-:-:S03]  /*3520*/  PRMT R5, RZ, 0x7610, R5 ;  /* 0x00007610ff057816 */ /* 0x000fc60000000005 */
[----:B------:R4:W-:Y:S01]  /*3530*/  @!P3 STG.E.U8 desc[UR16][R6.64+0x1], R31 ;  /* 0x0000011f0600b986 */ /* 0x0009e2000c101110 */
[----:B------:R-:W-:Y:S05]  /*3540*/  @P4 BRA `(.L_x_43) ;  /* 0x0000000000044947 */ /* 0x000fea0003800000 */
[----:B------:R0:W5:Y:S02]  /*3550*/  LDG.E.U8 R5, desc[UR16][R24.64+0x8] ;  /* 0x0000081018057981 */ /* 0x000164000c1e1100 */
.L_x_43:
[----:B------:R-:W-:Y:S05]  /*3560*/  BSYNC B1 ;  /* 0x0000000000017941 */ /* 0x000fea0003800000 */
.L_x_42:
        /* <DEDUP_REMOVED lines=8> */
[----:B----4-:R-:W-:-:S05]  /*35f0*/  F2FP.SATFINITE.E5M2.F32.PACK_AB_MERGE_C R31, RZ, R30, RZ ;  /* 0x0000001eff1f723e */ /* 0x010fca00048060ff */
[----:B------:R4:W-:Y:S01]  /*3600*/  @!P4 STG.E.U8 desc[UR16][R10.64+0x8], R31 ;  /* 0x0000081f0a00c986 */ /* 0x0009e2000c101110 */
[----:B------:R-:W-:Y:S05]  /*3610*/  @P3 BRA `(.L_x_45) ;  /* 0x0000000000043947 */ /* 0x000fea0003800000 */
[----:B------:R0:W5:Y:S02]  /*3620*/  LDG.E.U8 R5, desc[UR16][R24.64+0x9] ;  /* 0x0000091018057981 */ /* 0x000164000c1e1100 */
.L_x_45:
[----:B------:R-:W-:Y:S05]  /*3630*/  BSYNC B1 ;  /* 0x0000000000017941 */ /* 0x000fea0003800000 */
.L_x_44:
        /* <DEDUP_REMOVED lines=12> */
.L_x_47:
[----:B------:R-:W-:Y:S05]  /*3700*/  BSYNC B1 ;  /* 0x0000000000017941 */ /* 0x000fea0003800000 */
.L_x_46:
        /* <DEDUP_REMOVED lines=12> */
.L_x_49:
[----:B------:R-:W-:Y:S05]  /*37d0*/  BSYNC B1 ;  /* 0x0000000000017941 */ /* 0x000fea0003800000 */
.L_x_48:
        /* <DEDUP_REMOVED lines=12> */
.L_x_51:
[----:B------:R-:W-:Y:S05]  /*38a0*/  BSYNC B1 ;  /* 0x0000000000017941 */ /* 0x000fea0003800000 */
.L_x_50:
        /* <DEDUP_REMOVED lines=12> */
.L_x_53:
[----:B------:R-:W-:Y:S05]  /*3970*/  BSYNC B1 ;  /* 0x0000000000017941 */ /* 0x000fea0003800000 */
.L_x_52:
        /* <DEDUP_REMOVED lines=12> */
.L_x_55:
[----:B------:R-:W-:Y:S05]  /*3a40*/  BSYNC B1 ;  /* 0x0000000000017941 */ /* 0x000fea0003800000 */
.L_x_54:
        /* <DEDUP_REMOVED lines=12> */
.L_x_57:
[----:B------:R-:W-:Y:S05]  /*3b10*/  BSYNC B1 ;  /* 0x0000000000017941 */ /* 0x000fea0003800000 */
.L_x_56:
        /* <DEDUP_REMOVED lines=12> */
.L_x_59:
[----:B------:R-:W-:Y:S05]  /*3be0*/  BSYNC B1 ;  /* 0x0000000000017941 */ /* 0x000fea0003800000 */
.L_x_58:
        /* <DEDUP_REMOVED lines=12> */
.L_x_61:
[----:B------:R-:W-:Y:S05]  /*3cb0*/  BSYNC B1 ;  /* 0x0000000000017941 */ /* 0x000fea0003800000 */
.L_x_60:
        /* <DEDUP_REMOVED lines=12> */
.L_x_63:
[----:B------:R-:W-:Y:S05]  /*3d80*/  BSYNC B1 ;  /* 0x0000000000017941 */ /* 0x000fea0003800000 */
.L_x_62:
        /* <DEDUP_REMOVED lines=12> */
.L_x_65:
[----:B------:R-:W-:Y:S05]  /*3e50*/  BSYNC B1 ;  /* 0x0000000000017941 */ /* 0x000fea0003800000 */
.L_x_64:
        /* <DEDUP_REMOVED lines=12> */
.L_x_67:
[----:B------:R-:W-:Y:S05]  /*3f20*/  BSYNC B1 ;  /* 0x0000000000017941 */ /* 0x000fea0003800000 */
.L_x_66:
        /* <DEDUP_REMOVED lines=12> */
.L_x_69:
[----:B------:R-:W-:Y:S05]  /*3ff0*/  BSYNC B1 ;  /* 0x0000000000017941 */ /* 0x000fea0003800000 */
.L_x_68:
        /* <DEDUP_REMOVED lines=12> */
.L_x_71:
[----:B------:R-:W-:Y:S05]  /*40c0*/  BSYNC B1 ;  /* 0x0000000000017941 */ /* 0x000fea0003800000 */
.L_x_70:
        /* <DEDUP_REMOVED lines=12> */
.L_x_73:
[----:B------:R-:W-:Y:S05]  /*4190*/  BSYNC B1 ;  /* 0x0000000000017941 */ /* 0x000fea0003800000 */
.L_x_72:
        /* <DEDUP_REMOVED lines=12> */
.L_x_75:
[----:B------:R-:W-:Y:S05]  /*4260*/  BSYNC B1 ;  /* 0x0000000000017941 */ /* 0x000fea0003800000 */
.L_x_74:
        /* <DEDUP_REMOVED lines=12> */
.L_x_77:
[----:B------:R-:W-:Y:S05]  /*4330*/  BSYNC B1 ;  /* 0x0000000000017941 */ /* 0x000fea0003800000 */
.L_x_76:
        /* <DEDUP_REMOVED lines=12> */
.L_x_79:
[----:B------:R-:W-:Y:S05]  /*4400*/  BSYNC B1 ;  /* 0x0000000000017941 */ /* 0x000fea0003800000 */
.L_x_78:
        /* <DEDUP_REMOVED lines=12> */
.L_x_81:
[----:B------:R-:W-:Y:S05]  /*44d0*/  BSYNC B1 ;  /* 0x0000000000017941 */ /* 0x000fea0003800000 */
.L_x_80:
        /* <DEDUP_REMOVED lines=12> */
.L_x_83:
[----:B------:R-:W-:Y:S05]  /*45a0*/  BSYNC B1 ;  /* 0x0000000000017941 */ /* 0x000fea0003800000 */
.L_x_82:
        /* <DEDUP_REMOVED lines=12> */
.L_x_85:
[----:B------:R-:W-:Y:S05]  /*4670*/  BSYNC B1 ;  /* 0x0000000000017941 */ /* 0x000fea0003800000 */
.L_x_84:
        /* <DEDUP_REMOVED lines=12> */
.L_x_87:
[----:B------:R-:W-:Y:S05]  /*4740*/  BSYNC B1 ;  /* 0x0000000000017941 */ /* 0x000fea0003800000 */
.L_x_86:
        /* <DEDUP_REMOVED lines=12> */
.L_x_89:
[----:B------:R-:W-:Y:S05]  /*4810*/  BSYNC B1 ;  /* 0x0000000000017941 */ /* 0x000fea0003800000 */
.L_x_88:
        /* <DEDUP_REMOVED lines=12> */
.L_x_91:
[----:B------:R-:W-:Y:S05]  /*48e0*/  BSYNC B1 ;  /* 0x0000000000017941 */ /* 0x000fea0003800000 */
.L_x_90:
        /* <DEDUP_REMOVED lines=12> */
.L_x_93:
[----:B------:R-:W-:Y:S05]  /*49b0*/  BSYNC B1 ;  /* 0x0000000000017941 */ /* 0x000fea0003800000 */
.L_x_92:
        /* <DEDUP_REMOVED lines=12> */
.L_x_95:
[----:B------:R-:W-:Y:S05]  /*4a80*/  BSYNC B1 ;  /* 0x0000000000017941 */ /* 0x000fea0003800000 */
.L_x_94:
        /* <DEDUP_REMOVED lines=12> */
.L_x_97:
[----:B------:R-:W-:Y:S05]  /*4b50*/  BSYNC B1 ;  /* 0x0000000000017941 */ /* 0x000fea0003800000 */
.L_x_96:
        /* <DEDUP_REMOVED lines=12> */
.L_x_99:
[----:B------:R-:W-:Y:S05]  /*4c20*/  BSYNC B1 ;  /* 0x0000000000017941 */ /* 0x000fea0003800000 */
.L_x_98:
        /* <DEDUP_REMOVED lines=12> */
.L_x_101:
[----:B------:R-:W-:Y:S05]  /*4cf0*/  BSYNC B1 ;  /* 0x0000000000017941 */ /* 0x000fea0003800000 */
.L_x_100:
        /* <DEDUP_REMOVED lines=12> */
.L_x_103:
[----:B------:R-:W-:Y:S05]  /*4dc0*/  BSYNC B1 ;  /* 0x0000000000017941 */ /* 0x000fea0003800000 */
.L_x_102:
        /* <DEDUP_REMOVED lines=12> */
.L_x_105:
[----:B------:R-:W-:Y:S05]  /*4e90*/  BSYNC B1 ;  /* 0x0000000000017941 */ /* 0x000fea0003800000 */
.L_x_104:
        /* <DEDUP_REMOVED lines=12> */
.L_x_107:
[----:B------:R-:W-:Y:S05]  /*4f60*/  BSYNC B1 ;  /* 0x0000000000017941 */ /* 0x000fea0003800000 */
.L_x_106:
        /* <DEDUP_REMOVED lines=12> */
.L_x_109:
[----:B------:R-:W-:Y:S05]  /*5030*/  BSYNC B1 ;  /* 0x0000000000017941 */ /* 0x000fea0003800000 */
.L_x_108:
        /* <DEDUP_REMOVED lines=12> */
.L_x_111:
[----:B------:R-:W-:Y:S05]  /*5100*/  BSYNC B1 ;  /* 0x0000000000017941 */ /* 0x000fea0003800000 */
.L_x_110:
        /* <DEDUP_REMOVED lines=12> */
.L_x_113:
[----:B------:R-:W-:Y:S05]  /*51d0*/  BSYNC B1 ;  /* 0x0000000000017941 */ /* 0x000fea0003800000 */
.L_x_112:
        /* <DEDUP_REMOVED lines=12> */
.L_x_115:
[----:B------:R-:W-:Y:S05]  /*52a0*/  BSYNC B1 ;  /* 0x0000000000017941 */ /* 0x000fea0003800000 */
.L_x_114:
        /* <DEDUP_REMOVED lines=12> */
.L_x_117:
[----:B------:R-:W-:Y:S05]  /*5370*/  BSYNC B1 ;  /* 0x0000000000017941 */ /* 0x000fea0003800000 */
.L_x_116:
        /* <DEDUP_REMOVED lines=12> */
.L_x_119:
[----:B------:R-:W-:Y:S05]  /*5440*/  BSYNC B1 ;  /* 0x0000000000017941 */ /* 0x000fea0003800000 */
.L_x_118:
        /* <DEDUP_REMOVED lines=12> */
.L_x_121:
[----:B------:R-:W-:Y:S05]  /*5510*/  BSYNC B1 ;  /* 0x0000000000017941 */ /* 0x000fea0003800000 */
.L_x_120:
        /* <DEDUP_REMOVED lines=12> */
.L_x_123:
[----:B------:R-:W-:Y:S05]  /*55e0*/  BSYNC B1 ;  /* 0x0000000000017941 */ /* 0x000fea0003800000 */
.L_x_122:
        /* <DEDUP_REMOVED lines=12> */
.L_x_125:
[----:B------:R-:W-:Y:S05]  /*56b0*/  BSYNC B1 ;  /* 0x0000000000017941 */ /* 0x000fea0003800000 */
.L_x_124:
        /* <DEDUP_REMOVED lines=12> */
.L_x_127:
[----:B------:R-:W-:Y:S05]  /*5780*/  BSYNC B1 ;  /* 0x0000000000017941 */ /* 0x000fea0003800000 */
.L_x_126:
        /* <DEDUP_REMOVED lines=12> */
.L_x_129:
[----:B------:R-:W-:Y:S05]  /*5850*/  BSYNC B1 ;  /* 0x0000000000017941 */ /* 0x000fea0003800000 */
.L_x_128:
        /* <DEDUP_REMOVED lines=12> */
.L_x_131:
[----:B------:R-:W-:Y:S05]  /*5920*/  BSYNC B1 ;  /* 0x0000000000017941 */ /* 0x000fea0003800000 */
.L_x_130:
        /* <DEDUP_REMOVED lines=12> */
.L_x_133:
[----:B------:R-:W-:Y:S05]  /*59f0*/  BSYNC B1 ;  /* 0x0000000000017941 */ /* 0x000fea0003800000 */
.L_x_132:
        /* <DEDUP_REMOVED lines=12> */
.L_x_135:
[----:B------:R-:W-:Y:S05]  /*5ac0*/  BSYNC B1 ;  /* 0x0000000000017941 */ /* 0x000fea0003800000 */
.L_x_134:
        /* <DEDUP_REMOVED lines=12> */
.L_x_137:
[----:B------:R-:W-:Y:S05]  /*5b90*/  BSYNC B1 ;  /* 0x0000000000017941 */ /* 0x000fea0003800000 */
.L_x_136:
        /* <DEDUP_REMOVED lines=12> */
.L_x_139:
[----:B------:R-:W-:Y:S05]  /*5c60*/  BSYNC B1 ;  /* 0x0000000000017941 */ /* 0x000fea0003800000 */
.L_x_138:
        /* <DEDUP_REMOVED lines=12> */
.L_x_141:
[----:B------:R-:W-:Y:S05]  /*5d30*/  BSYNC B1 ;  /* 0x0000000000017941 */ /* 0x000fea0003800000 */
.L_x_140:
        /* <DEDUP_REMOVED lines=12> */
.L_x_143:
[----:B------:R-:W-:Y:S05]  /*5e00*/  BSYNC B1 ;  /* 0x0000000000017941 */ /* 0x000fea0003800000 */
.L_x_142:
        /* <DEDUP_REMOVED lines=12> */
.L_x_145:
[----:B------:R-:W-:Y:S05]  /*5ed0*/  BSYNC B1 ;  /* 0x0000000000017941 */ /* 0x000fea0003800000 */
.L_x_144:
[----:B-----5:R-:W-:Y:S01]  /*5ee0*/  LOP3.LUT R5, R5, 0xff, RZ, 0xc0, !PT ;  /* 0x000000ff05057812 */ /* 0x020fe200078ec0ff */
[----:B------:R-:W-:Y:S01]  /*5ef0*/  BSSY B1, `(.L_x_146) ;  /* 0x000000b000017945 */ /* 0x000fe20003800000 */
[----:B------:R-:W-:Y:S02]  /*5f00*/  ISETP.LT.OR P4, PT, R29, 0x71, !P0 ;  /* 0x000000711d00780c */ /* 0x000fe40004781670 */
[----:B------:R-:W-:-:S05]  /*5f10*/  F2FP.F16.E5M2.UNPACK_B R5, R5 ;  /* 0x00000005ff05723e */ /* 0x000fca00020004ff */
[----:B------:R-:W-:-:S05]  /*5f20*/  HADD2.F32 R18, -RZ, R5.H0_H0 ;  /* 0x20000005ff127230 */ /* 0x000fca0000004100 */
[----:B------:R-:W-:-:S04]  /*5f30*/  FMUL R5, R18, R9 ;  /* 0x0000000912057220 */ /* 0x000fc80000400000 */
[----:B------:R-:W-:-:S05]  /*5f40*/  FFMA R5, R20, R8, R5 ;  /* 0x0000000814057223 */ /* 0x000fca0000000005 */
[----:B0-----:R-:W-:Y:S02]  /*5f50*/  F2FP.SATFINITE.E5M2.F32.PACK_AB_MERGE_C R23, RZ, R5, RZ ;  /* 0x00000005ff17723e */ /* 0x001fe400048060ff */
[----:B------:R-:W-:-:S03]  /*5f60*/  PRMT R5, RZ, 0x7610, R5 ;  /* 0x00007610ff057816 */ /* 0x000fc60000000005 */
[----:B------:R0:W-:Y:S01]  /*5f70*/  @!P3 STG.E.U8 desc[UR16][R6.64+0x69], R23 ;  /* 0x000069170600b986 */ /* 0x0001e2000c101110 */
[----:B------:R-:W-:Y:S05]  /*5f80*/  @P4 BRA `(.L_x_147) ;  /* 0x0000000000044947 */ /* 0x000fea0003800000 */
[----:B------:R0:W5:Y:S02]  /*5f90*/  LDG.E.U8 R5, desc[UR16][R24.64+0x70] ;  /* 0x0000701018057981 */ /* 0x000164000c1e1100 */
.L_x_147:
[----:B------:R-:W-:Y:S05]  /*5fa0*/  BSYNC B1 ;  /* 0x0000000000017941 */ /* 0x000fea0003800000 */
.L_x_146:
        /* <DEDUP_REMOVED lines=12> */
.L_x_149:
[----:B------:R-:W-:Y:S05]  /*6070*/  BSYNC B1 ;  /* 0x0000000000017941 */ /* 0x000fea0003800000 */
.L_x_148:
        /* <DEDUP_REMOVED lines=12> */
.L_x_151:
[----:B------:R-:W-:Y:S05]  /*6140*/  BSYNC B1 ;  /* 0x0000000000017941 */ /* 0x000fea0003800000 */
.L_x_150:
        /* <DEDUP_REMOVED lines=8> */
[----:B0-----:R-:W-:-:S05]  /*61d0*/  F2FP.SATFINITE.E5M2.F32.PACK_AB_MERGE_C R17, RZ, R18, RZ ;  /* 0x00000012ff11723e */ /* 0x001fca00048060ff */
[----:B------:R0:W-:Y:S01]  /*61e0*/  @!P4 STG.E.U8 desc[UR16][R6.64+0x70], R17 ;  /* 0x000070110600c986 */ /* 0x0001e2000c101110 */
[----:B------:R-:W-:Y:S05]  /*61f0*/  @P3 BRA `(.L_x_153) ;  /* 0x0000000000043947 */ /* 0x000fea0003800000 */
[----:B------:R0:W5:Y:S02]  /*6200*/  LDG.E.U8 R5, desc[UR16][R26.64+0x71] ;  /* 0x000071101a057981 */ /* 0x000164000c1e1100 */
.L_x_153:
[----:B------:R-:W-:Y:S05]  /*6210*/  BSYNC B1 ;  /* 0x0000000000017941 */ /* 0x000fea0003800000 */
.L_x_152:
        /* <DEDUP_REMOVED lines=12> */
.L_x_155:
[----:B------:R-:W-:Y:S05]  /*62e0*/  BSYNC B1 ;  /* 0x0000000000017941 */ /* 0x000fea0003800000 */
.L_x_154:
        /* <DEDUP_REMOVED lines=12> */
.L_x_157:
[----:B------:R-:W-:Y:S05]  /*63b0*/  BSYNC B1 ;  /* 0x0000000000017941 */ /* 0x000fea0003800000 */
.L_x_156:
        /* <DEDUP_REMOVED lines=12> */
.L_x_159:
[----:B------:R-:W-:Y:S05]  /*6480*/  BSYNC B1 ;  /* 0x0000000000017941 */ /* 0x000fea0003800000 */
.L_x_158:
[----:B-----5:R-:W-:Y:S01]  /*6490*/  LOP3.LUT R5, R5, 0xff, RZ, 0xc0, !PT ;  /* 0x000000ff05057812 */ /* 0x020fe200078ec0ff */
[----:B------:R-:W-:Y:S01]  /*64a0*/  BSSY B1, `(.L_x_160) ;  /* 0x000000b000017945 */ /* 0x000fe20003800000 */
[----:B------:R-:W-:Y:S02]  /*64b0*/  ISETP.LT.OR P1, PT, R29, 0x7a, !P1 ;  /* 0x0000007a1d00780c */ /* 0x000fe40004f21670 */
[----:B------:R-:W-:-:S05]  /*64c0*/  F2FP.F16.E5M2.UNPACK_B R5, R5 ;  /* 0x00000005ff05723e */ /* 0x000fca00020004ff */
[----:B01--4-:R-:W-:Y:S01]  /*64d0*/  HADD2.F32 R10, -RZ, R5.H0_H0 ;  /* 0x20000005ff0a7230 */ /* 0x013fe20000004100 */
[----:B------:R-:W-:-:S04]  /*64e0*/  PRMT R5, RZ, 0x7610, R5 ;  /* 0x00007610ff057816 */ /* 0x000fc80000000005 */
[----:B------:R-:W-:-:S04]  /*64f0*/  FMUL R10, R10, R9 ;  /* 0x000000090a0a7220 */ /* 0x000fc80000400000 */
[----:B------:R-:W-:-:S05]  /*6500*/  FFMA R10, R15, R8, R10 ;  /* 0x000000080f0a7223 */ /* 0x000fca000000000a */
[----:B------:R-:W-:-:S05]  /*6510*/  F2FP.SATFINITE.E5M2.F32.PACK_AB_MERGE_C R11, RZ, R10, RZ ;  /* 0x0000000aff0b723e */ /* 0x000fca00048060ff */
[----:B------:R0:W-:Y:S01]  /*6520*/  @!P3 STG.E.U8 desc[UR16][R6.64+0x78], R11 ;  /* 0x0000780b0600b986 */ /* 0x0001e2000c101110 */
[----:B------:R-:W-:Y:S05]  /*6530*/  @P1 BRA `(.L_x_161) ;  /* 0x0000000000041947 */ /* 0x000fea0003800000 */
[----:B------:R1:W5:Y:S02]  /*6540*/  LDG.E.U8 R5, desc[UR16][R26.64+0x79] ;  /* 0x000079101a057981 */ /* 0x000364000c1e1100 */
.L_x_161:
[----:B------:R-:W-:Y:S05]  /*6550*/  BSYNC B1 ;  /* 0x0000000000017941 */ /* 0x000fea0003800000 */
.L_x_160:
[----:B------:R-:W-:Y:S05]  /*6560*/  @P1 BRA `(.L_x_162) ;  /* 0x0000001000281947 */ /* 0x000fea0003800000 */
[----:B-----5:R-:W-:-:S04]  /*6570*/  LOP3.LUT R5, R5, 0xff, RZ, 0xc0, !PT ;  /* 0x000000ff05057812 */ /* 0x020fc800078ec0ff */
[----:B------:R-:W-:-:S05]  /*6580*/  F2FP.F16.E5M2.UNPACK_B R5, R5 ;  /* 0x00000005ff05723e */ /* 0x000fca00020004ff */
[----:B------:R-:W-:-:S05]  /*6590*/  HADD2.F32 R10, -RZ, R5.H0_H0 ;  /* 0x20000005ff0a7230 */ /* 0x000fca0000004100 */
[----:B------:R-:W-:-:S04]  /*65a0*/  FMUL R5, R10, R9 ;  /* 0x000000090a057220 */ /* 0x000fc80000400000 */
[----:B------:R-:W-:-:S05]  /*65b0*/  FFMA R5, R14, R8, R5 ;  /* 0x000000080e057223 */ /* 0x000fca0000000005 */
[----:B------:R-:W-:-:S05]  /*65c0*/  F2FP.SATFINITE.E5M2.F32.PACK_AB_MERGE_C R5, RZ, R5, RZ ;  /* 0x00000005ff05723e */ /* 0x000fca00048060ff */
[----:B------:R4:W-:Y:S01]  /*65d0*/  STG.E.U8 desc[UR16][R6.64+0x79], R5 ;  /* 0x0000790506007986 */ /* 0x0009e2000c101110 */
[----:B------:R-:W-:Y:S05]  /*65e0*/  BRA `(.L_x_162) ;  /* 0x0000001000087947 */ /* 0x000fea0003800000 */
.L_x_33:
[----:B------:R-:W-:Y:S01]  /*65f0*/  ISETP.GE.AND P1, PT, R36, 0x1, PT ;  /* 0x000000012400780c */ /* 0x000fe20003f26270 */
[-C--:B--2---:R-:W-:Y:S01]  /*6600*/  FMUL R141, R141, R8.reuse ;  /* 0x000000088d8d7220 */ /* 0x084fe20000400000 */
[-C--:B------:R-:W-:Y:S01]  /*6610*/  FMUL R136, R136, R8.reuse ;  /* 0x0000000888887220 */ /* 0x080fe20000400000 */
[----:B------:R-:W-:Y:S01]  /*6620*/  ISETP.GE.AND P0, PT, R36, 0x9, PT ;  /* 0x000000092400780c */ /* 0x000fe20003f06270 */
[-C--:B------:R-:W-:Y:S01]  /*6630*/  FMUL R139, R139, R8.reuse ;  /* 0x000000088b8b7220 */ /* 0x080fe20000400000 */
[C---:B------:R-:W-:Y:S01]  /*6640*/  ISETP.LT.OR P4, PT, R29.reuse, 0x1, !P1 ;  /* 0x000000011d00780c */ /* 0x040fe20004f81670 */
[-C--:B------:R-:W-:Y:S01]  /*6650*/  FMUL R134, R134, R8.reuse ;  /* 0x0000000886867220 */ /* 0x080fe20000400000 */
[----:B------:R-:W-:Y:S01]  /*6660*/  ISETP.LT.OR P5, PT, R29, 0x2, !P1 ;  /* 0x000000021d00780c */ /* 0x000fe20004fa1670 */
[-C--:B------:R-:W-:Y:S01]  /*6670*/  FMUL R137, R137, R8.reuse ;  /* 0x0000000889897220 */ /* 0x080fe20000400000 */
[----:B------:R-:W-:Y:S01]  /*6680*/  F2FP.SATFINITE.E5M2.F32.PACK_AB_MERGE_C R141, RZ, R141, RZ ;  /* 0x0000008dff8d723e */ /* 0x000fe200048060ff */
[----:B------:R-:W-:Y:S01]  /*6690*/  FMUL R132, R132, R8 ;  /* 0x0000000884847220 */ /* 0x000fe20000400000 */
[----:B------:R-:W-:Y:S01]  /*66a0*/  F2FP.SATFINITE.E5M2.F32.PACK_AB_MERGE_C R5, RZ, R136, RZ ;  /* 0x00000088ff05723e */ /* 0x000fe200048060ff */
[-C--:B------:R-:W-:Y:S01]  /*66b0*/  FMUL R135, R135, R8.reuse ;  /* 0x0000000887877220 */ /* 0x080fe20000400000 */
[C---:B------:R-:W-:Y:S01]  /*66c0*/  ISETP.LT.OR P3, PT, R29.reuse, 0x1, !P0 ;  /* 0x000000011d00780c */ /* 0x040fe20004761670 */
[-C--:B------:R-:W-:Y:S01]  /*66d0*/  FMUL R130, R130, R8.reuse ;  /* 0x0000000882827220 */ /* 0x080fe20000400000 */
[----:B------:R-:W-:Y:S01]  /*66e0*/  ISETP.LT.OR P6, PT, R29, 0xa, !P1 ;  /* 0x0000000a1d00780c */ /* 0x000fe20004fc1670 */
[-C--:B------:R-:W-:Y:S01]  /*66f0*/  FMUL R133, R133, R8.reuse ;  /* 0x0000000885857220 */ /* 0x080fe20000400000 */
[----:B------:R-:W-:Y:S01]  /*6700*/  F2FP.SATFINITE.E5M2.F32.PACK_AB_MERGE_C R139, RZ, R139, RZ ;  /* 0x0000008bff8b723e */ /* 0x000fe200048060ff */
[----:B------:R-:W-:Y:S01]  /*6710*/  @!P4 STG.E.U8 desc[UR16][R10.64], R141 ;  /* 0x0000008d0a00c986 */ /* 0x000fe2000c101110 */
[C---:B------:R-:W-:Y:S01]  /*6720*/  ISETP.LT.OR P4, PT, R29.reuse, 0x2, !P0 ;  /* 0x000000021d00780c */ /* 0x040fe20004781670 */
[----:B------:R-:W-:Y:S01]  /*6730*/  FMUL R128, R128, R8 ;  /* 0x0000000880807220 */ /* 0x000fe20000400000 */
[----:B------:R-:W-:Y:S01]  /*6740*/  F2FP.SATFINITE.E5M2.F32.PACK_AB_MERGE_C R25, RZ, R134, RZ ;  /* 0x00000086ff19723e */ /* 0x000fe200048060ff */
[----:B------:R0:W-:Y:S01]  /*6750*/  @!P5 STG.E.U8 desc[UR16][R10.64+0x1], R5 ;  /* 0x000001050a00d986 */ /* 0x0001e2000c101110 */
[----:B------:R-:W-:Y:S01]  /*6760*/  ISETP.LT.OR P5, PT, R29, 0x9, !P1 ;  /* 0x000000091d00780c */ /* 0x000fe20004fa1670 */
[-C--:B------:R-:W-:Y:S01]  /*6770*/  FMUL R131, R131, R8.reuse ;  /* 0x0000000883837220 */ /* 0x080fe20000400000 */
[----:B------:R-:W-:Y:S01]  /*6780*/  F2FP.SATFINITE.E5M2.F32.PACK_AB_MERGE_C R137, RZ, R137, RZ ;  /* 0x00000089ff89723e */ /* 0x000fe200048060ff */
[----:B------:R-:W-:Y:S01]  /*6790*/  @!P3 STG.E.U8 desc[UR16][R6.64], R139 ;  /* 0x0000008b0600b986 */ /* 0x000fe2000c101110 */
[----:B------:R-:W-:Y:S01]  /*67a0*/  ISETP.LT.OR P3, PT, R29, 0x9, !P0 ;  /* 0x000000091d00780c */ /* 0x000fe20004761670 */
[-C--:B------:R-:W-:Y:S01]  /*67b0*/  FMUL R126, R126, R8.reuse ;  /* 0x000000087e7e7220 */ /* 0x080fe20000400000 */
[----:B------:R-:W-:Y:S01]  /*67c0*/  F2FP.SATFINITE.E5M2.F32.PACK_AB_MERGE_C R135, RZ, R135, RZ ;  /* 0x00000087ff87723e */ /* 0x000fe200048060ff */
[-C--:B------:R-:W-:Y:S01]  /*67d0*/  FMUL R129, R129, R8.reuse ;  /* 0x0000000881817220 */ /* 0x080fe20000400000 */
[----:B------:R-:W-:Y:S01]  /*67e0*/  F2FP.SATFINITE.E5M2.F32.PACK_AB_MERGE_C R133, RZ, R133, RZ ;  /* 0x00000085ff85723e */ /* 0x000fe200048060ff */
[----:B------:R1:W-:Y:S01]  /*67f0*/  @!P4 STG.E.U8 desc[UR16][R6.64+0x1], R25 ;  /* 0x000001190600c986 */ /* 0x0003e2000c101110 */
[C---:B------:R-:W-:Y:S01]  /*6800*/  ISETP.LT.OR P4, PT, R29.reuse, 0xa, !P0 ;  /* 0x0000000a1d00780c */ /* 0x040fe20004781670 */
[----:B------:R-:W-:Y:S01]  /*6810*/  FMUL R124, R124, R8 ;  /* 0x000000087c7c7220 */ /* 0x000fe20000400000 */
[----:B0-----:R-:W-:Y:S01]  /*6820*/  F2FP.SATFINITE.E5M2.F32.PACK_AB_MERGE_C R5, RZ, R132, RZ ;  /* 0x00000084ff05723e */ /* 0x001fe200048060ff */
[----:B------:R-:W-:Y:S01]  /*6830*/  @!P5 STG.E.U8 desc[UR16][R10.64+0x8], R137 ;  /* 0x000008890a00d986 */ /* 0x000fe2000c101110 */
[----:B------:R-:W-:Y:S01]  /*6840*/  ISETP.LT.OR P5, PT, R29, 0x11, !P1 ;  /* 0x000000111d00780c */ /* 0x000fe20004fa1670 */
[-C--:B------:R-:W-:Y:S01]  /*6850*/  FMUL R127, R127, R8.reuse ;  /* 0x000000087f7f7220 */ /* 0x080fe20000400000 */
[----:B------:R-:W-:Y:S01]  /*6860*/  F2FP.SATFINITE.E5M2.F32.PACK_AB_MERGE_C R131, RZ, R131, RZ ;  /* 0x00000083ff83723e */ /* 0x000fe200048060ff */
[----:B------:R0:W-:Y:S01]  /*6870*/  @!P6 STG.E.U8 desc[UR16][R10.64+0x9], R5 ;  /* 0x000009050a00e986 */ /* 0x0001e2000c101110 */
[----:B------:R-:W-:Y:S01]  /*6880*/  ISETP.LT.OR P6, PT, R29, 0x12, !P1 ;  /* 0x000000121d00780c */ /* 0x000fe20004fc1670 */
[----:B------:R-:W-:Y:S01]  /*6890*/  FMUL R122, R122, R8 ;  /* 0x000000087a7a7220 */ /* 0x000fe20000400000 */
[----:B------:R-:W-:Y:S01]  /*68a0*/  F2FP.SATFINITE.E5M2.F32.PACK_AB_MERGE_C R129, RZ, R129, RZ ;  /* 0x00000081ff81723e */ /* 0x000fe200048060ff */
[----:B------:R-:W-:Y:S01]  /*68b0*/  @!P3 STG.E.U8 desc[UR16][R6.64+0x8], R135 ;  /* 0x000008870600b986 */ /* 0x000fe2000c101110 */
[----:B-1----:R-:W-:Y:S01]  /*68c0*/  F2FP.SATFINITE.E5M2.F32.PACK_AB_MERGE_C R25, RZ, R130, RZ ;  /* 0x00000082ff19723e */ /* 0x002fe200048060ff */
[-C--:B------:R-:W-:Y:S01]  /*68d0*/  FMUL R125, R125, R8.reuse ;  /* 0x000000087d7d7220 */ /* 0x080fe20000400000 */
[C---:B------:R-:W-:Y:S01]  /*68e0*/  ISETP.LT.OR P3, PT, R29.reuse, 0x11, !P0 ;  /* 0x000000111d00780c */ /* 0x040fe20004761670 */
[-C--:B------:R-:W-:Y:S01]  /*68f0*/  FMUL R120, R120, R8.reuse ;  /* 0x0000000878787220 */ /* 0x080fe20000400000 */
[----:B------:R-:W-:Y:S01]  /*6900*/  F2FP.SATFINITE.E5M2.F32.PACK_AB_MERGE_C R127, RZ, R127, RZ ;  /* 0x0000007fff7f723e */ /* 0x000fe200048060ff */
[----:B------:R1:W-:Y:S01]  /*6910*/  @!P4 STG.E.U8 desc[UR16][R6.64+0x9], R25 ;  /* 0x000009190600c986 */ /* 0x0003e2000c101110 */
[----:B------:R-:W-:Y:S01]  /*6920*/  ISETP.LT.OR P4, PT, R29, 0x12, !P0 ;  /* 0x000000121d00780c */ /* 0x000fe20004781670 */
[----:B------:R-:W-:Y:S01]  /*6930*/  FMUL R123, R123, R8 ;  /* 0x000000087b7b7220 */ /* 0x000fe20000400000 */
[----:B0-----:R-:W-:Y:S01]  /*6940*/  F2FP.SATFINITE.E5M2.F32.PACK_AB_MERGE_C R5, RZ, R128, RZ ;  /* 0x00000080ff05723e */ /* 0x001fe200048060ff */
[----:B------:R-:W-:Y:S01]  /*6950*/  @!P5 STG.E.U8 desc[UR16][R10.64+0x10], R133 ;  /* 0x000010850a00d986 */ /* 0x000fe2000c101110 */
[C---:B------:R-:W-:Y:S01]  /*6960*/  ISETP.LT.OR P5, PT, R29.reuse, 0x19, !P1 ;  /* 0x000000191d00780c */ /* 0x040fe20004fa1670 */
[-C--:B------:R-:W-:Y:S01]  /*6970*/  FMUL R118, R118, R8.reuse ;  /* 0x0000000876767220 */ /* 0x080fe20000400000 */
[----:B------:R-:W-:Y:S01]  /*6980*/  F2FP.SATFINITE.E5M2.F32.PACK_AB_MERGE_C R125, RZ, R125, RZ ;  /* 0x0000007dff7d723e */ /* 0x000fe200048060ff */
[----:B------:R0:W-:Y:S01]  /*6990*/  @!P6 STG.E.U8 desc[UR16][R10.64+0x11], R5 ;  /* 0x000011050a00e986 */ /* 0x0001e2000c101110 */
[----:B------:R-:W-:Y:S01]  /*69a0*/  ISETP.LT.OR P6, PT, R29, 0x1a, !P1 ;  /* 0x0000001a1d00780c */ /* 0x000fe20004fc1670 */
[-C--:B------:R-:W-:Y:S01]  /*69b0*/  FMUL R121, R121, R8.reuse ;  /* 0x0000000879797220 */ /* 0x080fe20000400000 */
[----:B------:R-:W-:Y:S01]  /*69c0*/  FMUL R116, R116, R8 ;  /* 0x0000000874747220 */ /* 0x000fe20000400000 */
[----:B-1----:R-:W-:Y:S01]  /*69d0*/  F2FP.SATFINITE.E5M2.F32.PACK_AB_MERGE_C R25, RZ, R126, RZ ;  /* 0x0000007eff19723e */ /* 0x002fe200048060ff */
[----:B------:R-:W-:Y:S01]  /*69e0*/  @!P3 STG.E.U8 desc[UR16][R6.64+0x10], R131 ;  /* 0x000010830600b986 */ /* 0x000fe2000c101110 */
[----:B------:R-:W-:Y:S01]  /*69f0*/  ISETP.LT.OR P3, PT, R29, 0x19, !P0 ;  /* 0x000000191d00780c */ /* 0x000fe20004761670 */
        /* <DEDUP_REMOVED lines=35> */
[----:B------:R-:W-:Y:S01]  /*6c30*/  ISETP.LT.OR P3, PT, R29, 0x29, !P0 ;  /* 0x000000291d00780c */ /* 0x000fe20004761670 */
[-C--:B------:R-:W-:Y:S01]  /*6c40*/  FMUL R109, R109, R8.reuse ;  /* 0x000000086d6d7220 */ /* 0x080fe20000400000 */
[-C--:B------:R-:W-:Y:S01]  /*6c50*/  FMUL R104, R104, R8.reuse ;  /* 0x0000000868687220 */ /* 0x080fe20000400000 */
        /* <DEDUP_REMOVED lines=104> */
[----:B------:R-:W-:-:S02]  /*72e0*/  ISETP.LT.OR P3, PT, R29, 0x59, !P0 ;  /* 0x000000591d00780c */ /* 0x000fc40004761670 */
[----:B------:R-:W-:Y:S01]  /*72f0*/  F2FP.SATFINITE.E5M2.F32.PACK_AB_MERGE_C R19, RZ, R19, RZ ;  /* 0x00000013ff13723e */ /* 0x000fe200048060ff */
[----:B------:R1:W-:Y:S01]  /*7300*/  @!P4 STG.E.U8 desc[UR16][R6.64+0x51], R25 ;  /* 0x000051190600c986 */ /* 0x0003e2000c101110 */
[C---:B------:R-:W-:Y:S02]  /*7310*/  ISETP.LT.OR P4, PT, R29.reuse, 0x5a, !P0 ;  /* 0x0000005a1d00780c */ /* 0x040fe40004781670 */
[----:B0-----:R-:W-:Y:S01]  /*7320*/  F2FP.SATFINITE.E5M2.F32.PACK_AB_MERGE_C R5, RZ, R92, RZ ;  /* 0x0000005cff05723e */ /* 0x001fe200048060ff */
[----:B------:R-:W-:Y:S01]  /*7330*/  @!P5 STG.E.U8 desc[UR16][R10.64+0x58], R97 ;  /* 0x000058610a00d986 */ /* 0x000fe2000c101110 */
[C---:B------:R-:W-:Y:S02]  /*7340*/  ISETP.LT.OR P5, PT, R29.reuse, 0x61, !P1 ;  /* 0x000000611d00780c */ /* 0x040fe40004fa1670 */
[----:B------:R-:W-:Y:S01]  /*7350*/  F2FP.SATFINITE.E5M2.F32.PACK_AB_MERGE_C R13, RZ, R13, RZ ;  /* 0x0000000dff0d723e */ /* 0x000fe200048060ff */
[----:B------:R0:W-:Y:S01]  /*7360*/  @!P6 STG.E.U8 desc[UR16][R10.64+0x59], R5 ;  /* 0x000059050a00e986 */ /* 0x0001e2000c101110 */
[----:B------:R-:W-:-:S02]  /*7370*/  ISETP.LT.OR P6, PT, R29, 0x62, !P1 ;  /* 0x000000621d00780c */ /* 0x000fc40004fc1670 */
[----:B------:R-:W-:Y:S01]  /*7380*/  F2FP.SATFINITE.E5M2.F32.PACK_AB_MERGE_C R15, RZ, R15, RZ ;  /* 0x0000000fff0f723e */ /* 0x000fe200048060ff */
[----:B------:R-:W-:Y:S01]  /*7390*/  @!P3 STG.E.U8 desc[UR16][R6.64+0x58], R95 ;  /* 0x0000585f0600b986 */ /* 0x000fe2000c101110 */
[----:B-1----:R-:W-:Y:S02]  /*73a0*/  F2FP.SATFINITE.E5M2.F32.PACK_AB_MERGE_C R25, RZ, R90, RZ ;  /* 0x0000005aff19723e */ /* 0x002fe400048060ff */
[----:B------:R-:W-:-:S03]  /*73b0*/  ISETP.LT.OR P3, PT, R29, 0x61, !P0 ;  /* 0x000000611d00780c */ /* 0x000fc60004761670 */
[----:B------:R1:W-:Y:S01]  /*73c0*/  @!P4 STG.E.U8 desc[UR16][R6.64+0x59], R25 ;  /* 0x000059190600c986 */ /* 0x0003e2000c101110 */
[C---:B------:R-:W-:Y:S02]  /*73d0*/  ISETP.LT.OR P4, PT, R29.reuse, 0x62, !P0 ;  /* 0x000000621d00780c */ /* 0x040fe40004781670 */
[----:B0-----:R-:W-:Y:S01]  /*73e0*/  F2FP.SATFINITE.E5M2.F32.PACK_AB_MERGE_C R5, RZ, R88, RZ ;  /* 0x00000058ff05723e */ /* 0x001fe200048060ff */
[----:B------:R-:W-:Y:S01]  /*73f0*/  @!P5 STG.E.U8 desc[UR16][R10.64+0x60], R93 ;  /* 0x0000605d0a00d986 */ /* 0x000fe2000c101110 */
[----:B------:R-:W-:-:S03]  /*7400*/  ISETP.LT.OR P5, PT, R29, 0x69, !P1 ;  /* 0x000000691d00780c */ /* 0x000fc60004fa1670 */
[----:B------:R0:W-:Y:S01]  /*7410*/  @!P6 STG.E.U8 desc[UR16][R10.64+0x61], R5 ;  /* 0x000061050a00e986 */ /* 0x0001e2000c101110 */
[C---:B------:R-:W-:Y:S02]  /*7420*/  ISETP.LT.OR P6, PT, R29.reuse, 0x6a, !P1 ;  /* 0x0000006a1d00780c */ /* 0x040fe40004fc1670 */
[----:B-1----:R-:W-:Y:S01]  /*7430*/  F2FP.SATFINITE.E5M2.F32.PACK_AB_MERGE_C R25, RZ, R22, RZ ;  /* 0x00000016ff19723e */ /* 0x002fe200048060ff */
[----:B------:R-:W-:Y:S01]  /*7440*/  @!P3 STG.E.U8 desc[UR16][R6.64+0x60], R91 ;  /* 0x0000605b0600b986 */ /* 0x000fe2000c101110 */
        /* <DEDUP_REMOVED lines=11> */
[----:B------:R-:W-:Y:S01]  /*7500*/  @!P4 STG.E.U8 desc[UR16][R6.64+0x69], R25 ;  /* 0x000069190600c986 */ /* 0x000fe2000c101110 */
[C---:B------:R-:W-:Y:S02]  /*7510*/  ISETP.LT.OR P4, PT, R29.reuse, 0x79, !P1 ;  /* 0x000000791d00780c */ /* 0x040fe40004f81670 */
[C---:B------:R-:W-:Y:S01]  /*7520*/  ISETP.LT.OR P1, PT, R29.reuse, 0x7a, !P1 ;  /* 0x0000007a1d00780c */ /* 0x040fe20004f21670 */
[----:B------:R1:W-:Y:S01]  /*7530*/  @!P5 STG.E.U8 desc[UR16][R10.64+0x70], R21 ;  /* 0x000070150a00d986 */ /* 0x0003e2000c101110 */
[C---:B------:R-:W-:Y:S02]  /*7540*/  ISETP.LT.OR P5, PT, R29.reuse, 0x72, !P0 ;  /* 0x000000721d00780c */ /* 0x040fe400047a1670 */
[----:B0-----:R-:W-:Y:S01]  /*7550*/  F2FP.SATFINITE.E5M2.F32.PACK_AB_MERGE_C R5, RZ, R16, RZ ;  /* 0x00000010ff05723e */ /* 0x001fe200048060ff */
[----:B------:R0:W-:Y:S01]  /*7560*/  @!P6 STG.E.U8 desc[UR16][R10.64+0x71], R17 ;  /* 0x000071110a00e986 */ /* 0x0001e2000c101110 */
[C---:B------:R-:W-:Y:S02]  /*7570*/  ISETP.LT.OR P6, PT, R29.reuse, 0x79, !P0 ;  /* 0x000000791d00780c */ /* 0x040fe400047c1670 */
[----:B------:R-:W-:Y:S01]  /*7580*/  ISETP.LT.OR P0, PT, R29, 0x7a, !P0 ;  /* 0x0000007a1d00780c */ /* 0x000fe20004701670 */
[----:B------:R2:W-:Y:S01]  /*7590*/  @!P3 STG.E.U8 desc[UR16][R6.64+0x70], R19 ;  /* 0x000070130600b986 */ /* 0x0005e2000c101110 */
[----:B-1----:R-:W-:-:S05]  /*75a0*/  F2FP.SATFINITE.E5M2.F32.PACK_AB_MERGE_C R21, RZ, R14, RZ ;  /* 0x0000000eff15723e */ /* 0x002fca00048060ff */
[----:B------:R2:W-:Y:S01]  /*75b0*/  @!P5 STG.E.U8 desc[UR16][R6.64+0x71], R5 ;  /* 0x000071050600d986 */ /* 0x0005e2000c101110 */
[----:B0-----:R-:W-:-:S03]  /*75c0*/  F2FP.SATFINITE.E5M2.F32.PACK_AB_MERGE_C R17, RZ, R12, RZ ;  /* 0x0000000cff11723e */ /* 0x001fc600048060ff */
[----:B------:R2:W-:Y:S04]  /*75d0*/  @!P4 STG.E.U8 desc[UR16][R10.64+0x78], R13 ;  /* 0x0000780d0a00c986 */ /* 0x0005e8000c101110 */
[----:B------:R2:W-:Y:S04]  /*75e0*/  @!P1 STG.E.U8 desc[UR16][R10.64+0x79], R17 ;  /* 0x000079110a009986 */ /* 0x0005e8000c101110 */
[----:B------:R2:W-:Y:S04]  /*75f0*/  @!P6 STG.E.U8 desc[UR16][R6.64+0x78], R15 ;  /* 0x0000780f0600e986 */ /* 0x0005e8000c101110 */
[----:B------:R2:W-:Y:S02]  /*7600*/  @!P0 STG.E.U8 desc[UR16][R6.64+0x79], R21 ;  /* 0x0000791506008986 */ /* 0x0005e4000c101110 */
.L_x_162:
[----:B------:R-:W-:Y:S05]  /*7610*/  BSYNC B0 ;  /* 0x0000000000007941 */ /* 0x000fea0003800000 */
.L_x_32:
[----:B------:R-:W-:Y:S01]  /*7620*/  ULDC UR6, c[0x0][0xc] ;  /* 0x0000030000067ab9 */ /* 0x000fe20000000800 */
[----:B------:R-:W-:Y:S01]  /*7630*/  ULDC UR7, c[0x0][0x10] ;  /* 0x0000040000077ab9 */ /* 0x000fe20000000800 */
[----:B--2-45:R-:W2:Y:S01]  /*7640*/  LDC R5, c[0x0][0x14] ;  /* 0x00000500ff057b82 */ /* 0x034ea20000000800 */
[----:B------:R-:W-:Y:S01]  /*7650*/  UIMAD.WIDE.U32 UR6, UR6, UR7, URZ ;  /* 0x00000007060672a5 */ /* 0x000fe2000f8e003f */
[----:B0-----:R-:W-:Y:S01]  /*7660*/  PRMT R6, RZ, 0x7610, R6 ;  /* 0x00007610ff067816 */ /* 0x001fe20000000006 */
[----:B------:R-:W-:-:S04]  /*7670*/  IMAD.MOV.U32 R7, RZ, RZ, -0x1 ;  /* 0xffffffffff077424 */ /* 0x000fc800078e00ff */
[----:B--2---:R-:W-:-:S04]  /*7680*/  IMAD.WIDE.U32 R2, R5, UR6, R2 ;  /* 0x0000000605027c25 */ /* 0x004fc8000f8e0002 */
[----:B------:R-:W-:Y:S01]  /*7690*/  IMAD R5, R5, UR7, RZ ;  /* 0x0000000705057c24 */ /* 0x000fe2000f8e02ff */
[----:B------:R-:W-:Y:S02]  /*76a0*/  ULDC.64 UR6, c[0x0][0x650] ;  /* 0x0001940000067ab9 */ /* 0x000fe40000000a00 */
[----:B------:R-:W-:Y:S01]  /*76b0*/  ISETP.GE.U32.AND P0, PT, R2, UR6, PT ;  /* 0x0000000602007c0c */ /* 0x000fe2000bf06070 */
[----:B------:R-:W-:Y:S02]  /*76c0*/  IMAD.IADD R3, R3, 0x1, R5 ;  /* 0x0000000103037824 */ /* 0x000fe400078e0205 */
[----:B------:R-:W-:-:S03]  /*76d0*/  IMAD.MOV.U32 R5, RZ, RZ, -0x1 ;  /* 0xffffffffff057424 */ /* 0x000fc600078e00ff */
[----:B------:R-:W-:-:S13]  /*76e0*/  ISETP.GE.U32.AND.EX P0, PT, R3, UR7, PT, P0 ;  /* 0x0000000703007c0c */ /* 0x000fda000bf06100 */
[----:B------:R-:W-:Y:S05]  /*76f0*/  @P0 BRA `(.L_x_163) ;  /* 0x0000000400600947 */ /* 0x000fea0003800000 */
[----:B------:R-:W0:Y:S01]  /*7700*/  S2R R20, SR_CTAID.X ;  /* 0x0000000000147919 */ /* 0x000e220000002500 */
[----:B------:R-:W2:Y:S01]  /*7710*/  LDC.64 R14, c[0x0][0x628] ;  /* 0x00018a00ff0e7b82 */ /* 0x000ea20000000a00 */
[----:B------:R-:W-:Y:S01]  /*7720*/  ULDC UR6, c[0x0][0x150] ;  /* 0x0000540000067ab9 */ /* 0x000fe20000000800 */
[----:B------:R-:W-:Y:S01]  /*7730*/  IMAD.MOV.U32 R12, RZ, RZ, R2 ;  /* 0x000000ffff0c7224 */ /* 0x000fe200078e0002 */
[----:B------:R-:W4:Y:S01]  /*7740*/  S2R R22, SR_CTAID.Y ;  /* 0x0000000000167919 */ /* 0x000f220000002600 */
[----:B------:R-:W-:-:S04]  /*7750*/  IMAD.MOV.U32 R13, RZ, RZ, R3 ;  /* 0x000000ffff0d7224 */ /* 0x000fc800078e0003 */
[----:B------:R-:W1:Y:S08]  /*7760*/  LDC R23, c[0x0][0x144] ;  /* 0x00005100ff177b82 */ /* 0x000e700000000800 */
[----:B------:R-:W1:Y:S08]  /*7770*/  LDC R16, c[0x0][0x630] ;  /* 0x00018c00ff107b82 */ /* 0x000e700000000800 */
[----:B------:R-:W1:Y:S01]  /*7780*/  LDC.64 R18, c[0x0][0x620] ;  /* 0x00018800ff127b82 */ /* 0x000e620000000a00 */
[----:B--2---:R-:W-:-:S04]  /*7790*/  ISETP.NE.U32.AND P0, PT, R14, RZ, PT ;  /* 0x000000ff0e00720c */ /* 0x004fc80003f05070 */
[----:B------:R-:W-:Y:S02]  /*77a0*/  ISETP.NE.AND.EX P0, PT, R15, RZ, PT, P0 ;  /* 0x000000ff0f00720c */ /* 0x000fe40003f05300 */
[----:B0-----:R-:W-:-:S05]  /*77b0*/  I2FP.F32.U32 R5, R20 ;  /* 0x0000001400057245 */ /* 0x001fca0000201000 */
[----:B------:R-:W-:-:S04]  /*77c0*/  FMUL R5, R5, UR6 ;  /* 0x0000000605057c20 */ /* 0x000fc80008400000 */
[----:B------:R0:W2:Y:S02]  /*77d0*/  F2I.U32.TRUNC.NTZ R21, R5 ;  /* 0x0000000500157305 */ /* 0x0000a4000020f000 */
[----:B----4-:R-:W-:Y:S05]  /*77e0*/  @!P0 BRA `(.L_x_164) ;  /* 0x0000000000288947 */ /* 0x010fea0003800000 */
[----:B0-----:R-:W0:Y:S02]  /*77f0*/  LDC R5, c[0x0][0x634] ;  /* 0x00018d00ff057b82 */ /* 0x001e240000000800 */
        /* <DEDUP_REMOVED lines=9> */
.L_x_164:
[-CC-:B-1----:R-:W-:Y:S01]  /*7890*/  SHF.R.U64 R17, R12, R16.reuse, R13.reuse ;  /* 0x000000100c117219 */ /* 0x182fe2000000120d */
[----:B------:R-:W1:Y:S01]  /*78a0*/  LDC.64 R28, c[0x0][0x640] ;  /* 0x00019000ff1c7b82 */ /* 0x000e620000000a00 */
[----:B0-----:R-:W-:Y:S01]  /*78b0*/  SHF.R.U32.HI R5, RZ, R16, R13 ;  /* 0x00000010ff057219 */ /* 0x001fe2000001160d */
[----:B--2---:R-:W-:Y:S01]  /*78c0*/  IMAD.MOV R21, RZ, RZ, -R21 ;  /* 0x000000ffff157224 */ /* 0x004fe200078e0a15 */
[----:B------:R-:W-:Y:S01]  /*78d0*/  IADD3 R11, P0, RZ, -R17, RZ ;  /* 0x80000011ff0b7210 */ /* 0x000fe20007f1e0ff */
[----:B------:R-:W-:Y:S02]  /*78e0*/  ULDC UR6, c[0x0][0x154] ;  /* 0x0000550000067ab9 */ /* 0x000fe40000000800 */
[----:B------:R-:W-:Y:S02]  /*78f0*/  IMAD R23, R23, R21, R20 ;  /* 0x0000001517177224 */ /* 0x000fe400078e0214 */
[----:B------:R-:W0:Y:S01]  /*7900*/  LDC R12, c[0x0][0x618] ;  /* 0x00018600ff0c7b82 */ /* 0x000e220000000800 */
[----:B------:R-:W-:-:S02]  /*7910*/  IMAD.X R5, RZ, RZ, ~R5, P0 ;  /* 0x000000ffff057224 */ /* 0x000fc400000e0e05 */
[----:B------:R-:W-:-:S04]  /*7920*/  IMAD.WIDE.U32 R6, R11, R18, R2 ;  /* 0x000000120b067225 */ /* 0x000fc800078e0002 */
[----:B------:R-:W-:Y:S01]  /*7930*/  IMAD R10, R5, R18, RZ ;  /* 0x00000012050a7224 */ /* 0x000fe200078e02ff */
[----:B------:R-:W2:Y:S03]  /*7940*/  LDC R24, c[0x0][0x608] ;  /* 0x00018200ff187b82 */ /* 0x000ea60000000800 */
[----:B------:R-:W-:Y:S02]  /*7950*/  IMAD R5, R11, R19, R10 ;  /* 0x000000130b057224 */ /* 0x000fe400078e020a */
[----:B------:R-:W-:Y:S02]  /*7960*/  IMAD.MOV.U32 R11, RZ, RZ, 0x1 ;  /* 0x00000001ff0b7424 */ /* 0x000fe400078e00ff */
[----:B------:R-:W-:Y:S01]  /*7970*/  IMAD.IADD R5, R7, 0x1, R5 ;  /* 0x0000000107057824 */ /* 0x000fe200078e0205 */
[----:B---3--:R-:W3:Y:S01]  /*7980*/  LDC R26, c[0x0][0x658] ;  /* 0x00019600ff1a7b82 */ /* 0x008ee20000000800 */
[----:B------:R-:W-:-:S02]  /*7990*/  I2FP.F32.U32 R7, R22 ;  /* 0x0000001600077245 */ /* 0x000fc40000201000 */
[----:B-1----:R-:W-:-:S03]  /*79a0*/  ISETP.NE.U32.AND P0, PT, R28, RZ, PT ;  /* 0x000000ff1c00720c */ /* 0x002fc60003f05070 */
[----:B------:R-:W-:Y:S01]  /*79b0*/  FMUL R10, R7, UR6 ;  /* 0x00000006070a7c20 */ /* 0x000fe20008400000 */
[----:B------:R-:W-:Y:S01]  /*79c0*/  ISETP.NE.AND.EX P0, PT, R29, RZ, PT, P0 ;  /* 0x000000ff1d00720c */ /* 0x000fe20003f05300 */
[----:B------:R-:W1:Y:S01]  /*79d0*/  LDC R21, c[0x0][0x148] ;  /* 0x00005200ff157b82 */ /* 0x000e620000000800 */
[-CC-:B0-----:R-:W-:Y:S01]  /*79e0*/  SHF.R.U64 R16, R6, R12.reuse, R5.reuse ;  /* 0x0000000c06107219 */ /* 0x181fe20000001205 */
[----:B------:R0:W4:Y:S01]  /*79f0*/  F2I.U32.TRUNC.NTZ R18, R10 ;  /* 0x0000000a00127305 */ /* 0x000122000020f000 */
[----:B------:R-:W-:Y:S01]  /*7a00*/  SHF.R.U32.HI R5, RZ, R12, R5 ;  /* 0x0000000cff057219 */ /* 0x000fe20000011605 */
[----:B------:R-:W-:-:S04]  /*7a10*/  IMAD.MOV.U32 R7, RZ, RZ, -0x1 ;  /* 0xffffffffff077424 */ /* 0x000fc800078e00ff */
[----:B------:R-:W0:Y:S01]  /*7a20*/  LDC R20, c[0x0][0x600] ;  /* 0x00018000ff147b82 */ /* 0x000e220000000800 */
[-CC-:B--2---:R-:W-:Y:S02]  /*7a30*/  SHF.R.U64 R14, R16, R24.reuse, R5.reuse ;  /* 0x00000018100e7219 */ /* 0x184fe40000001205 */
[----:B------:R-:W-:-:S05]  /*7a40*/  SHF.R.U32.HI R5, RZ, R24, R5 ;  /* 0x00000018ff057219 */ /* 0x000fca0000011605 */
[----:B------:R-:W2:Y:S01]  /*7a50*/  LDC R27, c[0x0][0x648] ;  /* 0x00019200ff1b7b82 */ /* 0x000ea20000000800 */
[-C--:B---3--:R-:W-:Y:S02]  /*7a60*/  SHF.L.U32 R6, R7, R26.reuse, RZ ;  /* 0x0000001a07067219 */ /* 0x088fe400000006ff */
[-CC-:B------:R-:W-:Y:S02]  /*7a70*/  SHF.R.U64 R19, R14, R26.reuse, R5.reuse ;  /* 0x0000001a0e137219 */ /* 0x180fe40000001205 */
[----:B------:R-:W-:Y:S02]  /*7a80*/  SHF.R.U32.HI R7, RZ, R26, R5 ;  /* 0x0000001aff077219 */ /* 0x000fe40000011605 */
[----:B------:R-:W-:Y:S01]  /*7a90*/  LOP3.LUT R25, RZ, R6, RZ, 0x33, !PT ;  /* 0x00000006ff197212 */ /* 0x000fe200078e33ff */
[----:B------:R-:W3:Y:S01]  /*7aa0*/  LDC R30, c[0x0][0x638] ;  /* 0x00018e00ff1e7b82 */ /* 0x000ee20000000800 */
[----:B------:R-:W-:Y:S01]  /*7ab0*/  SHF.L.U32 R26, R11, R26, RZ ;  /* 0x0000001a0b1a7219 */ /* 0x000fe200000006ff */
[----:B------:R-:W-:-:S06]  /*7ac0*/  IMAD.MOV.U32 R6, RZ, RZ, R19 ;  /* 0x000000ffff067224 */ /* 0x000fcc00078e0013 */
[----:B------:R-:W0:Y:S01]  /*7ad0*/  LDC R31, c[0x0][0x610] ;  /* 0x00018400ff1f7b82 */ /* 0x000e220000000800 */
[----:B----4-:R-:W-:Y:S05]  /*7ae0*/  @!P0 BRA `(.L_x_165) ;  /* 0x0000000000288947 */ /* 0x010fea0003800000 */
[----:B------:R-:W4:Y:S02]  /*7af0*/  LDC R6, c[0x0][0x64c] ;  /* 0x00019300ff067b82 */ /* 0x000f240000000800 */
[----:B----4-:R-:W-:-:S05]  /*7b00*/  IADD3 R5, P0, R19, R6, RZ ;  /* 0x0000000613057210 */ /* 0x010fca0007f1e0ff */
[----:B------:R-:W-:-:S04]  /*7b10*/  IMAD.X R15, RZ, RZ, R7, P0 ;  /* 0x000000ffff0f7224 */ /* 0x000fc800000e0607 */
[----:B------:R-:W-:-:S04]  /*7b20*/  IMAD.WIDE.U32 R6, R15, R28, RZ ;  /* 0x0000001c0f067225 */ /* 0x000fc800078e00ff */
[----:B0-----:R-:W-:-:S04]  /*7b30*/  IMAD.WIDE.U32 R10, P0, R5, R29, R6 ;  /* 0x0000001d050a7225 */ /* 0x001fc80007800006 */
[----:B------:R-:W-:-:S04]  /*7b40*/  IMAD.WIDE.U32 R6, R5, R28, RZ ;  /* 0x0000001c05067225 */ /* 0x000fc800078e00ff */
[----:B------:R-:W-:Y:S01]  /*7b50*/  IMAD.X R13, RZ, RZ, RZ, P0 ;  /* 0x000000ffff0d7224 */ /* 0x000fe200000e06ff */
[----:B------:R-:W-:Y:S01]  /*7b60*/  IADD3 RZ, P0, R7, R10, RZ ;  /* 0x0000000a07ff7210 */ /* 0x000fe20007f1e0ff */
[----:B------:R-:W-:-:S04]  /*7b70*/  IMAD.MOV.U32 R12, RZ, RZ, R11 ;  /* 0x000000ffff0c7224 */ /* 0x000fc800078e000b */
[----:B------:R-:W-:-:S08]  /*7b80*/  IMAD.WIDE.U32.X R6, R15, R29, R12, P0 ;  /* 0x0000001d0f067225 */ /* 0x000fd000000e040c */
.L_x_165:
[----:B--2---:R-:W-:Y:S01]  /*7b90*/  SHF.R.U64 R5, R6, R27, R7 ;  /* 0x0000001b06057219 */ /* 0x004fe20000001207 */
[----:B0-----:R-:W-:Y:S01]  /*7ba0*/  VIADD R7, R20, 0xffffffff ;  /* 0xffffffff14077836 */ /* 0x001fe20000000000 */
[----:B------:R-:W-:Y:S01]  /*7bb0*/  LOP3.LUT R28, R14, R25, RZ, 0xc0, !PT ;  /* 0x000000190e1c7212 */ /* 0x000fe200078ec0ff */
[----:B------:R-:W-:Y:S02]  /*7bc0*/  IMAD.MOV R18, RZ, RZ, -R18 ;  /* 0x000000ffff127224 */ /* 0x000fe400078e0a12 */
[----:B------:R-:W-:Y:S01]  /*7bd0*/  IMAD.MOV R6, RZ, RZ, -R5 ;  /* 0x000000ffff067224 */ /* 0x000fe200078e0a05 */
[----:B------:R-:W-:Y:S01]  /*7be0*/  LOP3.LUT R16, R16, R7, RZ, 0xc0, !PT ;  /* 0x0000000710107212 */ /* 0x000fe200078ec0ff */
[----:B------:R-:W-:Y:S02]  /*7bf0*/  IMAD R28, R26, R5, R28 ;  /* 0x000000051a1c7224 */ /* 0x000fe400078e021c */
[----:B-1----:R-:W-:Y:S02]  /*7c00*/  @P2 IMAD R23, R21, R18, R22 ;  /* 0x0000001215172224 */ /* 0x002fe400078e0216 */
[----:B---3--:R-:W-:-:S02]  /*7c10*/  IMAD R5, R6, R30, R19 ;  /* 0x0000001e06057224 */ /* 0x008fc400078e0213 */
[----:B------:R-:W-:Y:S02]  /*7c20*/  IMAD R28, R28, R31, R23 ;  /* 0x0000001f1c1c7224 */ /* 0x000fe400078e0217 */
[----:B------:R-:W-:Y:S02]  /*7c30*/  IMAD R5, R5, R20, R16 ;  /* 0x0000001405057224 */ /* 0x000fe400078e0210 */
[----:B------:R-:W-:-:S03]  /*7c40*/  IMAD.MOV.U32 R6, RZ, RZ, 0x1 ;  /* 0x00000001ff067424 */ /* 0x000fc600078e00ff */
[----:B------:R-:W-:Y:S02]  /*7c50*/  SEL R7, R5, R28, !P2 ;  /* 0x0000001c05077207 */ /* 0x000fe40005000000 */
[----:B------:R-:W-:Y:S01]  /*7c60*/  SEL R28, R28, R5, !P2 ;  /* 0x000000051c1c7207 */ /* 0x000fe20005000000 */
[----:B------:R-:W-:-:S07]  /*7c70*/  IMAD.MOV.U32 R5, RZ, RZ, R17 ;  /* 0x000000ffff057224 */ /* 0x000fce00078e0011 */
.L_x_163:
[----:B------:R-:W-:Y:S01]  /*7c80*/  LOP3.LUT P0, RZ, R6, 0xff, RZ, 0xc0, !PT ;  /* 0x000000ff06ff7812 */ /* 0x000fe2000780c0ff */
[----:B------:R-:W-:-:S12]  /*7c90*/  IMAD.MOV.U32 R6, RZ, RZ, R28 ;  /* 0x000000ffff067224 */ /* 0x000fd800078e001c */
[----:B------:R-:W-:Y:S05]  /*7ca0*/  @P0 BRA `(.L_x_166) ;  /* 0xffffff9000f80947 */ /* 0x000fea000383ffff */
[----:B------:R-:W-:Y:S05]  /*7cb0*/  EXIT ;  /* 0x000000000000794d */ /* 0x000fea0003800000 */
.L_x_4:
[----:B0-----:R-:W-:Y:S01]  /*7cc0*/  ULDC.64 UR4, c[0x0][0x650] ;  /* 0x0001940000047ab9 */ /* 0x001fe20000000a00 */
        /* <DEDUP_REMOVED lines=25> */
.L_x_168:
[--C-:B------:R-:W-:Y:S01]  /*7e60*/  SHF.R.U64 R16, R14, R18, R15.reuse ;  /* 0x000000120e107219 */ /* 0x100fe2000000120f */
[----:B------:R-:W0:Y:S01]  /*7e70*/  LDC R22, c[0x0][0x618] ;  /* 0x00018600ff167b82 */ /* 0x000e220000000800 */
[----:B------:R-:W-:Y:S01]  /*7e80*/  I2FP.F32.U32 R7, R8 ;  /* 0x0000000800077245 */ /* 0x000fe20000201000 */
[----:B------:R-:W-:Y:S01]  /*7e90*/  ULDC UR4, c[0x0][0x150] ;  /* 0x0000540000047ab9 */ /* 0x000fe20000000800 */
[----:B------:R-:W-:Y:S02]  /*7ea0*/  SHF.R.U32.HI R6, RZ, R18, R15 ;  /* 0x00000012ff067219 */ /* 0x000fe4000001160f */
[----:B------:R-:W-:Y:S01]  /*7eb0*/  IADD3 R9, P0, RZ, -R16, RZ ;  /* 0x80000010ff097210 */ /* 0x000fe20007f1e0ff */
[----:B------:R-:W-:Y:S01]  /*7ec0*/  FMUL R13, R7, UR4 ;  /* 0x00000004070d7c20 */ /* 0x000fe20008400000 */
[----:B------:R-:W-:Y:S01]  /*7ed0*/  ULDC UR4, c[0x0][0x154] ;  /* 0x0000550000047ab9 */ /* 0x000fe20000000800 */
[----:B------:R-:W1:Y:S02]  /*7ee0*/  LDC.64 R24, c[0x0][0x640] ;  /* 0x00019000ff187b82 */ /* 0x000e640000000a00 */
[----:B------:R-:W-:-:S02]  /*7ef0*/  IMAD.X R11, RZ, RZ, ~R6, P0 ;  /* 0x000000ffff0b7224 */ /* 0x000fc400000e0e06 */
[----:B------:R-:W2:Y:S01]  /*7f00*/  F2I.U32.TRUNC.NTZ R13, R13 ;  /* 0x0000000d000d7305 */ /* 0x000ea2000020f000 */
[----:B------:R-:W-:-:S03]  /*7f10*/  IMAD.WIDE.U32 R6, R9, R20, R2 ;  /* 0x0000001409067225 */ /* 0x000fc600078e0002 */
[----:B------:R-:W3:Y:S01]  /*7f20*/  LDC R15, c[0x0][0x144] ;  /* 0x00005100ff0f7b82 */ /* 0x000ee20000000800 */
[----:B------:R-:W-:-:S04]  /*7f30*/  IMAD R12, R11, R20, RZ ;  /* 0x000000140b0c7224 */ /* 0x000fc800078e02ff */
[----:B------:R-:W-:Y:S02]  /*7f40*/  IMAD R9, R9, R21, R12 ;  /* 0x0000001509097224 */ /* 0x000fe400078e020c */
[----:B------:R-:W-:Y:S01]  /*7f50*/  IMAD.MOV.U32 R12, RZ, RZ, -0x1 ;  /* 0xffffffffff0c7424 */ /* 0x000fe200078e00ff */
[----:B------:R-:W4:Y:S01]  /*7f60*/  LDC R18, c[0x0][0x608] ;  /* 0x00018200ff127b82 */ /* 0x000f220000000800 */
[----:B------:R-:W-:Y:S01]  /*7f70*/  IMAD.IADD R7, R7, 0x1, R9 ;  /* 0x0000000107077824 */ /* 0x000fe200078e0209 */
[----:B------:R-:W-:-:S04]  /*7f80*/  I2FP.F32.U32 R9, R10 ;  /* 0x0000000a00097245 */ /* 0x000fc80000201000 */
[-C--:B0-----:R-:W-:Y:S01]  /*7f90*/  SHF.R.U64 R14, R6, R22.reuse, R7 ;  /* 0x00000016060e7219 */ /* 0x081fe20000001207 */
[----:B--2---:R-:W-:Y:S01]  /*7fa0*/  IMAD.MOV R6, RZ, RZ, -R13 ;  /* 0x000000ffff067224 */ /* 0x004fe200078e0a0d */
[----:B------:R-:W0:Y:S01]  /*7fb0*/  LDC R11, c[0x0][0x658] ;  /* 0x00019600ff0b7b82 */ /* 0x000e220000000800 */
[----:B-1----:R-:W-:Y:S01]  /*7fc0*/  ISETP.NE.U32.AND P0, PT, R24, RZ, PT ;  /* 0x000000ff1800720c */ /* 0x002fe20003f05070 */
[----:B------:R-:W-:Y:S01]  /*7fd0*/  FMUL R9, R9, UR4 ;  /* 0x0000000409097c20 */ /* 0x000fe20008400000 */
[----:B------:R-:W-:Y:S02]  /*7fe0*/  SHF.R.U32.HI R7, RZ, R22, R7 ;  /* 0x00000016ff077219 */ /* 0x000fe40000011607 */
[----:B------:R-:W-:-:S03]  /*7ff0*/  ISETP.NE.AND.EX P0, PT, R25, RZ, PT, P0 ;  /* 0x000000ff1900720c */ /* 0x000fc60003f05300 */
[----:B------:R-:W1:Y:S01]  /*8000*/  LDC R21, c[0x0][0x148] ;  /* 0x00005200ff157b82 */ /* 0x000e620000000800 */
[----:B---3--:R-:W-:Y:S02]  /*8010*/  IMAD R22, R15, R6, R8 ;  /* 0x000000060f167224 */ /* 0x008fe400078e0208 */
[----:B------:R-:W-:-:S05]  /*8020*/  IMAD.MOV.U32 R8, RZ, RZ, 0x1 ;  /* 0x00000001ff087424 */ /* 0x000fca00078e00ff */
[----:B------:R-:W2:Y:S01]  /*8030*/  LDC R20, c[0x0][0x600] ;  /* 0x00018000ff147b82 */ /* 0x000ea20000000800 */
[-CC-:B----4-:R-:W-:Y:S02]  /*8040*/  SHF.R.U64 R17, R14, R18.reuse, R7.reuse ;  /* 0x000000120e117219 */ /* 0x190fe40000001207 */
[----:B------:R-:W-:Y:S02]  /*8050*/  SHF.R.U32.HI R6, RZ, R18, R7 ;  /* 0x00000012ff067219 */ /* 0x000fe40000011607 */
[----:B------:R3:W4:Y:S03]  /*8060*/  F2I.U32.TRUNC.NTZ R18, R9 ;  /* 0x0000000900127305 */ /* 0x000726000020f000 */
[----:B------:R-:W1:Y:S01]  /*8070*/  LDC R23, c[0x0][0x648] ;  /* 0x00019200ff177b82 */ /* 0x000e620000000800 */
[-C--:B0-----:R-:W-:Y:S02]  /*8080*/  SHF.R.U64 R19, R17, R11.reuse, R6 ;  /* 0x0000000b11137219 */ /* 0x081fe40000001206 */
[----:B------:R-:W-:-:S02]  /*8090*/  SHF.L.U32 R12, R12, R11, RZ ;  /* 0x0000000b0c0c7219 */ /* 0x000fc400000006ff */
[-C--:B------:R-:W-:Y:S01]  /*80a0*/  SHF.R.U32.HI R7, RZ, R11.reuse, R6 ;  /* 0x0000000bff077219 */ /* 0x080fe20000011606 */
[----:B------:R-:W-:Y:S01]  /*80b0*/  IMAD.MOV.U32 R6, RZ, RZ, R19 ;  /* 0x000000ffff067224 */ /* 0x000fe200078e0013 */
[----:B------:R-:W-:Y:S01]  /*80c0*/  SHF.L.U32 R27, R8, R11, RZ ;  /* 0x0000000b081b7219 */ /* 0x000fe200000006ff */
[----:B------:R-:W0:Y:S01]  /*80d0*/  LDC R26, c[0x0][0x638] ;  /* 0x00018e00ff1a7b82 */ /* 0x000e220000000800 */
[----:B------:R-:W-:-:S07]  /*80e0*/  LOP3.LUT R28, RZ, R12, RZ, 0x33, !PT ;  /* 0x0000000cff1c7212 */ /* 0x000fce00078e33ff */
[----:B------:R-:W0:Y:S01]  /*80f0*/  LDC R29, c[0x0][0x610] ;  /* 0x00018400ff1d7b82 */ /* 0x000e220000000800 */
[----:B---34-:R-:W-:Y:S05]  /*8100*/  @!P0 BRA `(.L_x_169) ;  /* 0x0000000000288947 */ /* 0x018fea0003800000 */
        /* <DEDUP_REMOVED lines=10> */
.L_x_169:
[----:B-1----:R-:W-:Y:S01]  /*81b0*/  SHF.R.U64 R7, R6, R23, R7 ;  /* 0x0000001706077219 */ /* 0x002fe20000001207 */
[----:B--2---:R-:W-:Y:S01]  /*81c0*/  VIADD R9, R20, 0xffffffff ;  /* 0xffffffff14097836 */ /* 0x004fe20000000000 */
[----:B------:R-:W-:Y:S01]  /*81d0*/  LOP3.LUT R6, R17, R28, RZ, 0xc0, !PT ;  /* 0x0000001c11067212 */ /* 0x000fe200078ec0ff */
[----:B------:R-:W-:Y:S02]  /*81e0*/  IMAD.MOV R18, RZ, RZ, -R18 ;  /* 0x000000ffff127224 */ /* 0x000fe400078e0a12 */
[----:B------:R-:W-:Y:S02]  /*81f0*/  IMAD.MOV R8, RZ, RZ, -R7 ;  /* 0x000000ffff087224 */ /* 0x000fe400078e0a07 */
[----:B------:R-:W-:Y:S01]  /*8200*/  IMAD R11, R27, R7, R6 ;  /* 0x000000071b0b7224 */ /* 0x000fe200078e0206 */
[----:B------:R-:W-:Y:S01]  /*8210*/  LOP3.LUT R7, R14, R9, RZ, 0xc0, !PT ;  /* 0x000000090e077212 */ /* 0x000fe200078ec0ff */
[----:B------:R-:W-:Y:S02]  /*8220*/  @P2 IMAD R22, R21, R18, R10 ;  /* 0x0000001215162224 */ /* 0x000fe400078e020a */
[----:B0-----:R-:W-:-:S02]  /*8230*/  IMAD R6, R8, R26, R19 ;  /* 0x0000001a08067224 */ /* 0x001fc400078e0213 */
[----:B------:R-:W-:Y:S02]  /*8240*/  IMAD R11, R11, R29, R22 ;  /* 0x0000001d0b0b7224 */ /* 0x000fe400078e0216 */
[----:B------:R-:W-:Y:S02]  /*8250*/  IMAD R6, R6, R20, R7 ;  /* 0x0000001406067224 */ /* 0x000fe400078e0207 */
[----:B------:R-:W-:-:S03]  /*8260*/  IMAD.MOV.U32 R8, RZ, RZ, 0x1 ;  /* 0x00000001ff087424 */ /* 0x000fc600078e00ff */
[----:B------:R-:W-:Y:S02]  /*8270*/  SEL R14, R6, R11, !P2 ;  /* 0x0000000b060e7207 */ /* 0x000fe40005000000 */
[----:B------:R-:W-:Y:S01]  /*8280*/  SEL R11, R11, R6, !P2 ;  /* 0x000000060b0b7207 */ /* 0x000fe20005000000 */
[----:B------:R-:W-:Y:S01]  /*8290*/  IMAD.MOV.U32 R6, RZ, RZ, R16 ;  /* 0x000000ffff067224 */ /* 0x000fe200078e0010 */
[----:B------:R-:W-:-:S07]  /*82a0*/  PRMT R7, R8, 0x7610, R7 ;  /* 0x0000761008077816 */ /* 0x000fce0000000007 */
.L_x_167:
[----:B------:R-:W-:-:S08]  /*82b0*/  NOP ;  /* 0x0000000000007918 */ /* 0x000fd00000000000 */
[----:B------:R-:W0:-:S00]  /*82c0*/  USETMAXREG.DEALLOC.CTAPOOL 0x28 ;  /* 0x00000028000079c8 */ /* 0x000e0000080e0500 */
[----:B0-----:R-:W-:-:S13]  /*82d0*/  ISETP.NE.AND P0, PT, R5, RZ, PT ;  /* 0x000000ff0500720c */ /* 0x001fda0003f05270 */
[----:B------:R-:W-:Y:S05]  /*82e0*/  @P0 EXIT ;  /* 0x000000000000094d */ /* 0x000fea0003800000 */
[----:B------:R-:W-:Y:S01]  /*82f0*/  LOP3.LUT P0, RZ, R7, 0xff, RZ, 0xc0, !PT ;  /* 0x000000ff07ff7812 */ /* 0x000fe2000780c0ff */
[----:B------:R-:W-:Y:S02]  /*8300*/  IMAD.MOV.U32 R5, RZ, RZ, 0x1 ;  /* 0x00000001ff057424 */ /* 0x000fe400078e00ff */
[----:B------:R-:W-:-:S10]  /*8310*/  IMAD.MOV.U32 R13, RZ, RZ, RZ ;  /* 0x000000ffff0d7224 */ /* 0x000fd400078e00ff */
[----:B------:R-:W-:Y:S05]  /*8320*/  @!P0 BRA `(.L_x_170) ;  /* 0x0000000c002c8947 */ /* 0x000fea0003800000 */
[----:B------:R-:W0:Y:S01]  /*8330*/  LDC R5, c[0x0][0x28c] ;  /* 0x0000a300ff057b82 */ /* 0x000e220000000800 */
[----:B------:R-:W-:Y:S01]  /*8340*/  ULDC UR5, c[0x0][0x600] ;  /* 0x0001800000057ab9 */ /* 0x000fe20000000800 */
[----:B------:R-:W-:Y:S01]  /*8350*/  ULDC UR4, c[0x0][0xc] ;  /* 0x0000030000047ab9 */ /* 0x000fe20000000800 */
[----:B------:R-:W-:Y:S01]  /*8360*/  UIADD3 UR16, UR5, -0x1, URZ ;  /* 0xffffffff05107890 */ /* 0x000fe2000fffe03f */
[C---:B------:R-:W-:Y:S01]  /*8370*/  LOP3.LUT P3, RZ, R0.reuse, 0x7f, RZ, 0xc0, !PT ;  /* 0x0000007f00ff7812 */ /* 0x040fe2000786c0ff */
[----:B------:R-:W-:Y:S01]  /*8380*/  ULDC UR6, c[0x0][0x658] ;  /* 0x0001960000067ab9 */ /* 0x000fe20000000800 */
[----:B------:R-:W-:Y:S01]  /*8390*/  ULDC UR5, c[0x0][0x10] ;  /* 0x0000040000057ab9 */ /* 0x000fe20000000800 */
[----:B------:R-:W-:Y:S01]  /*83a0*/  UMOV UR7, 0xffffffff ;  /* 0xffffffff00077882 */ /* 0x000fe20000000000 */
[----:B------:R-:W-:Y:S01]  /*83b0*/  UMOV UR8, 0x1 ;  /* 0x0000000100087882 */ /* 0x000fe20000000000 */
[----:B------:R-:W-:Y:S01]  /*83c0*/  UIMAD.WIDE.U32 UR4, UR4, UR5, URZ ;  /* 0x00000005040472a5 */ /* 0x000fe2000f8e003f */
[----:B------:R-:W-:Y:S01]  /*83d0*/  LOP3.LUT P0, RZ, R0, 0x1f, RZ, 0xc0, !PT ;  /* 0x0000001f00ff7812 */ /* 0x000fe2000780c0ff */
[----:B------:R-:W-:Y:S01]  /*83e0*/  USHF.L.U32 UR7, UR7, UR6, URZ ;  /* 0x0000000607077299 */ /* 0x000fe2000800063f */
[----:B------:R-:W-:Y:S01]  /*83f0*/  BSSY B0, `(.L_x_170) ;  /* 0x00000be000007945 */ /* 0x000fe20003800000 */
[----:B------:R-:W-:Y:S01]  /*8400*/  USHF.L.U32 UR18, UR8, UR6, URZ ;  /* 0x0000000608127299 */ /* 0x000fe2000800063f */
[----:B------:R-:W-:Y:S01]  /*8410*/  IMAD.MOV.U32 R15, RZ, RZ, 0x1 ;  /* 0x00000001ff0f7424 */ /* 0x000fe200078e00ff */
[----:B------:R-:W-:Y:S01]  /*8420*/  LOP3.LUT R16, R4, 0x2, RZ, 0xfc, !PT ;  /* 0x0000000204107812 */ /* 0x000fe200078efcff */
[----:B------:R-:W-:Y:S01]  /*8430*/  ULDC UR6, c[0x0][0x14] ;  /* 0x0000050000067ab9 */ /* 0x000fe20000000800 */
[----:B------:R-:W-:Y:S01]  /*8440*/  PLOP3.LUT P0, PT, P0, P3, PT, 0x8a, 0x0 ;  /* 0x000000000000781c */ /* 0x000fe20000707172 */
[----:B------:R-:W-:Y:S01]  /*8450*/  UIMAD.WIDE.U32 UR20, UR4, UR6, URZ ;  /* 0x00000006041472a5 */ /* 0x000fe2000f8e003f */
[----:B------:R-:W-:Y:S01]  /*8460*/  IMAD.MOV.U32 R13, RZ, RZ, RZ ;  /* 0x000000ffff0d7224 */ /* 0x000fe200078e00ff */
[----:B------:R-:W-:-:S02]  /*8470*/  UIMAD UR13, UR5, UR6, URZ ;  /* 0x00000006050d72a4 */ /* 0x000fc4000f8e023f */
[----:B------:R-:W-:Y:S01]  /*8480*/  ULOP3.LUT UR17, URZ, UR7, URZ, 0x33, !UPT ;  /* 0x000000073f117292 */ /* 0x000fe2000f8e333f */
[----:B0-----:R-:W-:Y:S01]  /*8490*/  VIADD R5, R5, 0x3f ;  /* 0x0000003f05057836 */ /* 0x001fe20000000000 */
[----:B------:R-:W-:Y:S01]  /*84a0*/  UIADD3 UR13, UR21, UR13, URZ ;  /* 0x0000000d150d7290 */ /* 0x000fe2000fffe03f */
[----:B------:R-:W-:-:S03]  /*84b0*/  ULDC.64 UR22, c[0x0][0x198] ;  /* 0x0000660000167ab9 */ /* 0x000fc60000000a00 */
[----:B------:R-:W-:-:S04]  /*84c0*/  SHF.R.S32.HI R8, RZ, 0x1f, R5 ;  /* 0x0000001fff087819 */ /* 0x000fc80000011405 */
[----:B------:R-:W-:Y:S01]  /*84d0*/  LEA.HI R8, R8, R5, RZ, 0x6 ;  /* 0x0000000508087211 */ /* 0x000fe200078f30ff */
[----:B------:R-:W-:-:S03]  /*84e0*/  IMAD.MOV.U32 R5, RZ, RZ, 0x1 ;  /* 0x00000001ff057424 */ /* 0x000fc600078e00ff */
[----:B------:R-:W-:-:S05]  /*84f0*/  SHF.R.S32.HI R12, RZ, 0x6, R8 ;  /* 0x00000006ff0c7819 */ /* 0x000fca0000011408 */
[----:B------:R-:W-:-:S07]  /*8500*/  VIADD R0, R12, 0x1 ;  /* 0x000000010c007836 */ /* 0x000fce0000000000 */
.L_x_182:
[----:B------:R-:W-:-:S03]  /*8510*/  UMOV UR4, 0xffffffff ;  /* 0xffffffff00047882 */ /* 0x000fc60000000000 */
[----:B------:R-:W-:Y:S05]  /*8520*/  BRA.DIV UR4, `(.L_x_171) ;  /* 0x0000001604047947 */ /* 0x000fea000b800000 */
[----:B------:R-:W-:-:S13]  /*8530*/  ELECT P1, URZ, PT ;  /* 0x00000000003f782f */ /* 0x000fda0003820000 */
.L_x_203:
[----:B------:R-:W0:Y:S01]  /*8540*/  LDC R7, c[0x0][0x28c] ;  /* 0x0000a300ff077b82 */ /* 0x000e220000000800 */
[----:B------:R-:W-:Y:S01]  /*8550*/  BSSY B1, `(.L_x_172) ;  /* 0x0000035000017945 */ /* 0x000fe20003800000 */
[----:B0-----:R-:W-:-:S13]  /*8560*/  ISETP.LT.OR P1, PT, R7, 0x1, !P1 ;  /* 0x000000010700780c */ /* 0x001fda0004f21670 */
[----:B------:R-:W-:Y:S05]  /*8570*/  @P1 BRA `(.L_x_173) ;  /* 0x0000000000c81947 */ /* 0x000fea0003800000 */
[----:B------:R-:W-:Y:S02]  /*8580*/  IMAD.SHL.U32 R14, R14, 0x80, RZ ;  /* 0x000000800e0e7824 */ /* 0x000fe400078e00ff */
[----:B------:R-:W-:Y:S02]  /*8590*/  IMAD.SHL.U32 R17, R11, 0x80, RZ ;  /* 0x000000800b117824 */ /* 0x000fe400078e00ff */
[----:B------:R-:W-:Y:S02]  /*85a0*/  IMAD.MOV.U32 R20, RZ, RZ, RZ ;  /* 0x000000ffff147224 */ /* 0x000fe400078e00ff */
[----:B------:R-:W-:Y:S02]  /*85b0*/  IMAD.MOV.U32 R7, RZ, RZ, R0 ;  /* 0x000000ffff077224 */ /* 0x000fe400078e0000 */
[----:B------:R-:W-:Y:S02]  /*85c0*/  IMAD.MOV.U32 R8, RZ, RZ, R5 ;  /* 0x000000ffff087224 */ /* 0x000fe400078e0005 */
[----:B------:R-:W-:-:S07]  /*85d0*/  IMAD.MOV.U32 R9, RZ, RZ, R13 ;  /* 0x000000ffff097224 */ /* 0x000fce00078e000d */
.L_x_177:
[----:B------:R-:W0:Y:S01]  /*85e0*/  S2R R11, SR_CgaCtaId ;  /* 0x00000000000b7919 */ /* 0x000e220000008800 */
[----:B------:R-:W-:-:S04]  /*85f0*/  MOV R10, 0x400 ;  /* 0x00000400000a7802 */ /* 0x000fc80000000f00 */
[----:B0-----:R-:W-:Y:S02]  /*8600*/  LEA R18, R11, R10, 0x18 ;  /* 0x0000000a0b127211 */ /* 0x001fe400078ec0ff */
[----:B------:R-:W-:Y:S01]  /*8610*/  SHF.L.U32 R10, R8, 0x1f, RZ ;  /* 0x0000001f080a7819 */ /* 0x000fe200000006ff */
[----:B------:R-:W0:Y:S02]  /*8620*/  @!P3 LDC R11, c[0x0][0x500] ;  /* 0x00014000ff0bbb82 */ /* 0x000e240000000800 */
[----:B------:R-:W-:-:S04]  /*8630*/  IMAD R19, R9, 0x8, R18 ;  /* 0x0000000809137824 */ /* 0x000fc800078e0212 */
[----:B------:R-:W1:Y:S02]  /*8640*/  SYNCS.PHASECHK.TRANS64.TRYWAIT P1, [R19+URZ+0x70], R10 ;  /* 0x0000700a130075a7 */ /* 0x000e64000802017f */
[----:B-1----:R-:W-:Y:S05]  /*8650*/  @!P1 BRA `(.L_x_174) ;  /* 0x0000001000d89947 */ /* 0x002fea0003800000 */
.L_x_204:
[----:B-1----:R-:W-:Y:S01]  /*8660*/  PRMT R10, R16, 0x9910, RZ ;  /* 0x00009910100a7816 */ /* 0x002fe200000000ff */
[----:B0-----:R0:W-:Y:S03]  /*8670*/  @!P3 SYNCS.ARRIVE.TRANS64 RZ, [R19+URZ], R11 ;  /* 0x0000000b13ffb9a7 */ /* 0x0011e6000800003f */
[----:B------:R-:W-:-:S13]  /*8680*/  ISETP.NE.AND P1, PT, R10, 0x2, PT ;  /* 0x000000020a00780c */ /* 0x000fda0003f25270 */
[----:B0-----:R-:W-:Y:S05]  /*8690*/  @P1 BRA `(.L_x_175) ;  /* 0x0000000000041947 */ /* 0x001fea0003800000 */
[----:B------:R-:W-:Y:S01]  /*86a0*/  BPT.TRAP 0x1 ;  /* 0x000000040000795c */ /* 0x000fe20000300000 */
.L_x_175:
[----:B------:R-:W-:Y:S05]  /*86b0*/  @P0 BRA `(.L_x_176) ;  /* 0x0000000000040947 */ /* 0x000fea0003800000 */
[----:B------:R-:W-:Y:S01]  /*86c0*/  BPT.TRAP 0x1 ;  /* 0x000000040000795c */ /* 0x000fe20000300000 */
.L_x_176:
[----:B------:R-:W-:Y:S01]  /*86d0*/  IMAD R18, R9, 0x2000, R18 ;  /* 0x0000200009127824 */ /* 0x000fe200078e0212 */
[----:B------:R-:W-:Y:S01]  /*86e0*/  R2UR UR9, R19 ;  /* 0x00000000130972ca */ /* 0x000fe200000e0000 */
[----:B------:R-:W-:Y:S01]  /*86f0*/  VIADD R7, R7, 0xffffffff ;  /* 0xffffffff07077836 */ /* 0x000fe20000000000 */
[----:B------:R-:W-:Y:S01]  /*8700*/  UIADD3 UR4, UP0, UR22, 0xf0, URZ ;  /* 0x000000f016047890 */ /* 0x000fe2000ff1e03f */
[----:B------:R-:W-:Y:S01]  /*8710*/  R2UR UR11, R17 ;  /* 0x00000000110b72ca */ /* 0x000fe200000e0000 */
[----:B------:R-:W-:Y:S01]  /*8720*/  UIADD3 UR24, UP1, UR22, 0x1f0, URZ ;  /* 0x000001f016187890 */ /* 0x000fe2000ff3e03f */
[----:B------:R-:W-:Y:S01]  /*8730*/  R2UR UR8, R18 ;  /* 0x00000000120872ca */ /* 0x000fe200000e0000 */
[----:B------:R-:W-:Y:S01]  /*8740*/  UIADD3.X UR5, URZ, UR23, URZ, UP0, !UPT ;  /* 0x000000173f057290 */ /* 0x000fe200087fe43f */
[----:B------:R-:W-:Y:S01]  /*8750*/  R2UR UR10, R20 ;  /* 0x00000000140a72ca */ /* 0x000fe200000e0000 */
[----:B------:R-:W-:Y:S01]  /*8760*/  VIADD R9, R9, 0x1 ;  /* 0x0000000109097836 */ /* 0x000fe20000000000 */
[----:B------:R-:W-:Y:S01]  /*8770*/  R2UR UR12, R6 ;  /* 0x00000000060c72ca */ /* 0x000fe200000e0000 */
[----:B------:R-:W-:Y:S01]  /*8780*/  UIADD3.X UR25, URZ, UR23, URZ, UP1, !UPT ;  /* 0x000000173f197290 */ /* 0x000fe20008ffe43f */
[----:B------:R-:W-:Y:S01]  /*8790*/  R2UR UR19, R14 ;  /* 0x000000000e1372ca */ /* 0x000fe200000e0000 */
[----:B------:R-:W-:Y:S01]  /*87a0*/  UMOV UR6, 0x0 ;  /* 0x0000000000067882 */ /* 0x000fe20000000000 */
[----:B------:R-:W-:Y:S01]  /*87b0*/  ISETP.GT.AND P4, PT, R7, 0x1, PT ;  /* 0x000000010700780c */ /* 0x000fe20003f84270 */
[----:B------:R-:W-:Y:S01]  /*87c0*/  UMOV UR7, 0x10000000 ;  /* 0x1000000000077882 */ /* 0x000fe20000000000 */
[----:B------:R-:W-:Y:S01]  /*87d0*/  ISETP.NE.AND P1, PT, R9, 0xe, PT ;  /* 0x0000000e0900780c */ /* 0x000fe20003f25270 */
[----:B------:R-:W-:-:S02]  /*87e0*/  VIADD R20, R20, 0x40 ;  /* 0x0000004014147836 */ /* 0x000fc40000000000 */
[----:B------:R-:W-:Y:S01]  /*87f0*/  UIADD3 UR14, UR8, 0x200, URZ ;  /* 0x00000200080e7890 */ /* 0x000fe2000fffe03f */
[----:B------:R-:W-:Y:S01]  /*8800*/  SEL R11, RZ, 0x1, P1 ;  /* 0x00000001ff0b7807 */ /* 0x000fe20000800000 */
[----:B------:R-:W-:Y:S01]  /*8810*/  UIADD3 UR15, UR8, 0x1c200, URZ ;  /* 0x0001c200080f7890 */ /* 0x000fe2000fffe03f */
[----:B------:R-:W-:Y:S02]  /*8820*/  SEL R9, R9, RZ, P1 ;  /* 0x000000ff09097207 */ /* 0x000fe40000800000 */
[----:B------:R-:W-:Y:S02]  /*8830*/  LOP3.LUT R8, R8, R11, RZ, 0x3c, !PT ;  /* 0x0000000b08087212 */ /* 0x000fe400078e3cff */
[----:B------:R-:W-:Y:S02]  /*8840*/  UMOV UR8, UR14 ;  /* 0x0000000e00087c82 */ /* 0x000fe40008000000 */
[----:B------:R0:W-:Y:S02]  /*8850*/  UTMALDG.3D [UR8], [UR4], desc[UR6] ;  /* 0x00000608040075b4 */ /* 0x0001e40008011000 */
[----:B0-----:R-:W-:Y:S01]  /*8860*/  UMOV UR8, UR15 ;  /* 0x0000000f00087c82 */ /* 0x001fe20008000000 */
[----:B------:R-:W-:-:S02]  /*8870*/  UMOV UR11, UR19 ;  /* 0x00000013000b7c82 */ /* 0x000fc40008000000 */
[----:B------:R0:W-:Y:S02]  /*8880*/  UTMALDG.3D [UR8], [UR24], desc[UR6] ;  /* 0x00000608180075b4 */ /* 0x0001e40008011000 */
[----:B0-----:R-:W-:Y:S05]  /*8890*/  @P4 BRA `(.L_x_177) ;  /* 0xfffffffc00504947 */ /* 0x001fea000383ffff */
.L_x_173:
[----:B------:R-:W-:Y:S05]  /*88a0*/  BSYNC B1 ;  /* 0x0000000000017941 */ /* 0x000fea0003800000 */
.L_x_172:
[----:B------:R-:W-:Y:S01]  /*88b0*/  LOP3.LUT P4, RZ, R15, 0xff, RZ, 0xc0, !PT ;  /* 0x000000ff0fff7812 */ /* 0x000fe2000788c0ff */
[----:B------:R-:W-:Y:S01]  /*88c0*/  IMAD.IADD R13, R12, 0x1, R13 ;  /* 0x000000010c0d7824 */ /* 0x000fe200078e020d */
[----:B------:R-:W-:Y:S01]  /*88d0*/  IADD3 R2, P5, R2, UR20, RZ ;  /* 0x0000001402027c10 */ /* 0x000fe2000ffbe0ff */
[----:B------:R-:W-:Y:S01]  /*88e0*/  ULDC.64 UR4, c[0x0][0x650] ;  /* 0x0001940000047ab9 */ /* 0x000fe20000000a00 */
[----:B------:R-:W-:Y:S01]  /*88f0*/  BSSY B1, `(.L_x_178) ;  /* 0x000006b000017945 */ /* 0x000fe20003800000 */
[----:B------:R-:W-:Y:S01]  /*8900*/  IMAD.MOV.U32 R11, RZ, RZ, -0x1 ;  /* 0xffffffffff0b7424 */ /* 0x000fe200078e00ff */
[----:B------:R-:W-:Y:S01]  /*8910*/  ISETP.GT.U32.AND P1, PT, R13, 0xd, PT ;  /* 0x0000000d0d00780c */ /* 0x000fe20003f24070 */
[----:B------:R-:W-:Y:S01]  /*8920*/  IMAD.MOV.U32 R14, RZ, RZ, -0x1 ;  /* 0xffffffffff0e7424 */ /* 0x000fe200078e00ff */
[----:B------:R-:W-:Y:S02]  /*8930*/  SHF.R.U32.HI R6, RZ, 0x1, R13 ;  /* 0x00000001ff067819 */ /* 0x000fe4000001160d */
[----:B------:R-:W-:-:S02]  /*8940*/  ISETP.LT.U32.AND P1, PT, R12, 0xe, P1 ;  /* 0x0000000e0c00780c */ /* 0x000fc40000f21070 */
[----:B------:R-:W-:Y:S01]  /*8950*/  IADD3.X R3, R3, UR13, RZ, P5, !PT ;  /* 0x0000000d03037c10 */ /* 0x000fe2000affe4ff */
[----:B------:R-:W0:Y:S01]  /*8960*/  @P4 S2R R8, SR_CgaCtaId ;  /* 0x0000000000084919 */ /* 0x000e220000008800 */
[----:B------:R-:W-:Y:S02]  /*8970*/  @P4 MOV R7, 0x400 ;  /* 0x0000040000074802 */ /* 0x000fe40000000f00 */
[----:B------:R-:W-:Y:S02]  /*8980*/  PRMT R15, RZ, 0x7610, R15 ;  /* 0x00007610ff0f7816 */ /* 0x000fe4000000000f */
[----:B0-----:R-:W-:Y:S01]  /*8990*/  @P4 LEA R8, R8, R7, 0x18 ;  /* 0x0000000708084211 */ /* 0x001fe200078ec0ff */
[----:B------:R-:W-:Y:S01]  /*89a0*/  IMAD.WIDE.U32 R6, R6, -0x6db6db6d, RZ ;  /* 0x9249249306067825 */ /* 0x000fe200078e00ff */
[----:B------:R-:W-:Y:S02]  /*89b0*/  SEL R6, RZ, 0x1, !P1 ;  /* 0x00000001ff067807 */ /* 0x000fe40004800000 */
[----:B------:R-:W-:Y:S01]  /*89c0*/  ISETP.GE.U32.AND P1, PT, R2, UR4, PT ;  /* 0x0000000402007c0c */ /* 0x000fe2000bf26070 */
[----:B------:R0:W-:Y:S01]  /*89d0*/  @P4 SYNCS.ARRIVE.TRANS64.A1T0 RZ, [R8+URZ+0xf8], RZ ;  /* 0x0000f8ff08ff49a7 */ /* 0x0001e2000810003f */
[----:B------:R-:W-:-:S02]  /*89e0*/  ISETP.GE.U32.AND P4, PT, R12, 0xe, PT ;  /* 0x0000000e0c00780c */ /* 0x000fc40003f86070 */
[----:B------:R-:W-:Y:S02]  /*89f0*/  ISETP.GE.U32.AND.EX P1, PT, R3, UR5, PT, P1 ;  /* 0x0000000503007c0c */ /* 0x000fe4000bf26110 */
[----:B------:R-:W-:Y:S01]  /*8a00*/  LOP3.LUT R5, R5, R6, RZ, 0x3c, !PT ;  /* 0x0000000605057212 */ /* 0x000fe200078e3cff */
[----:B------:R-:W-:Y:S01]  /*8a10*/  IMAD.MOV.U32 R6, RZ, RZ, -0x1 ;  /* 0xffffffffff067424 */ /* 0x000fe200078e00ff */
[--C-:B0-----:R-:W-:Y:S02]  /*8a20*/  SHF.R.U32.HI R8, RZ, 0x2, R7.reuse ;  /* 0x00000002ff087819 */ /* 0x101fe40000011607 */
[----:B------:R-:W-:-:S03]  /*8a30*/  PRMT R7, RZ, 0x7610, R7 ;  /* 0x00007610ff077816 */ /* 0x000fc60000000007 */
[----:B------:R-:W-:Y:S02]  /*8a40*/  IMAD R13, R8, -0xe, R13 ;  /* 0xfffffff2080d7824 */ /* 0x000fe400078e020d */
[----:B------:R-:W-:Y:S02]  /*8a50*/  @P4 LOP3.LUT R5, R5, 0x1, R8, 0x78, !PT ;  /* 0x0000000105054812 */ /* 0x000fe400078e7808 */
[----:B------:R-:W-:Y:S05]  /*8a60*/  @P1 BRA `(.L_x_179) ;  /* 0x00000004004c1947 */ /* 0x000fea0003800000 */
[----:B------:R-:W-:Y:S01]  /*8a70*/  ULDC.64 UR4, c[0x0][0x628] ;  /* 0x00018a0000047ab9 */ /* 0x000fe20000000a00 */
[----:B------:R-:W0:Y:S01]  /*8a80*/  S2R R17, SR_CTAID.X ;  /* 0x0000000000117919 */ /* 0x000e220000002500 */
[----:B------:R-:W-:Y:S01]  /*8a90*/  ISETP.NE.U32.AND P1, PT, RZ, UR4, PT ;  /* 0x00000004ff007c0c */ /* 0x000fe2000bf25070 */
[----:B------:R-:W-:Y:S01]  /*8aa0*/  ULDC UR7, c[0x0][0x630] ;  /* 0x00018c0000077ab9 */ /* 0x000fe20000000800 */
[----:B------:R-:W-:Y:S01]  /*8ab0*/  IMAD.MOV.U32 R6, RZ, RZ, R2 ;  /* 0x000000ffff067224 */ /* 0x000fe200078e0002 */
[----:B------:R-:W1:Y:S01]  /*8ac0*/  S2R R14, SR_CTAID.Y ;  /* 0x00000000000e7919 */ /* 0x000e620000002600 */
[----:B------:R-:W-:Y:S01]  /*8ad0*/  ISETP.NE.AND.EX P1, PT, RZ, UR5, PT, P1 ;  /* 0x00000005ff007c0c */ /* 0x000fe2000bf25310 */
[----:B------:R-:W-:-:S12]  /*8ae0*/  IMAD.MOV.U32 R7, RZ, RZ, R3 ;  /* 0x000000ffff077224 */ /* 0x000fd800078e0003 */
[----:B------:R-:W-:Y:S05]  /*8af0*/  @!P1 BRA `(.L_x_180) ;  /* 0x0000000000289947 */ /* 0x000fea0003800000 */
[----:B------:R-:W-:Y:S02]  /*8b00*/  ULDC UR6, c[0x0][0x634] ;  /* 0x00018d0000067ab9 */ /* 0x000fe40000000800 */
[----:B------:R-:W-:-:S05]  /*8b10*/  IADD3 R11, P1, R2, UR6, RZ ;  /* 0x00000006020b7c10 */ /* 0x000fca000ff3e0ff */
[----:B------:R-:W-:-:S04]  /*8b20*/  IMAD.X R19, RZ, RZ, R3, P1 ;  /* 0x000000ffff137224 */ /* 0x000fc800008e0603 */
[----:B------:R-:W-:-:S04]  /*8b30*/  IMAD.WIDE.U32 R8, R19, UR4, RZ ;  /* 0x0000000413087c25 */ /* 0x000fc8000f8e00ff */
[----:B------:R-:W-:-:S04]  /*8b40*/  IMAD.WIDE.U32 R8, P1, R11, UR5, R8 ;  /* 0x000000050b087c25 */ /* 0x000fc8000f820008 */
[----:B------:R-:W-:-:S04]  /*8b50*/  IMAD.WIDE.U32 R10, R11, UR4, RZ ;  /* 0x000000040b0a7c25 */ /* 0x000fc8000f8e00ff */
[----:B------:R-:W-:Y:S01]  /*8b60*/  IMAD.X R7, RZ, RZ, RZ, P1 ;  /* 0x000000ffff077224 */ /* 0x000fe200008e06ff */
[----:B------:R-:W-:Y:S01]  /*8b70*/  IADD3 RZ, P1, R11, R8, RZ ;  /* 0x000000080bff7210 */ /* 0x000fe20007f3e0ff */
[----:B------:R-:W-:-:S04]  /*8b80*/  IMAD.MOV.U32 R6, RZ, RZ, R9 ;  /* 0x000000ffff067224 */ /* 0x000fc800078e0009 */
[----:B------:R-:W-:-:S08]  /*8b90*/  IMAD.WIDE.U32.X R6, R19, UR5, R6, P1 ;  /* 0x0000000513067c25 */ /* 0x000fd000088e0406 */
.L_x_180:
[--C-:B------:R-:W-:Y:S01]  /*8ba0*/  SHF.R.U64 R10, R6, UR7, R7.reuse ;  /* 0x00000007060a7c19 */ /* 0x100fe20008001207 */
[----:B------:R-:W-:Y:S01]  /*8bb0*/  ULDC.64 UR4, c[0x0][0x620] ;  /* 0x0001880000047ab9 */ /* 0x000fe20000000a00 */
[----:B------:R-:W-:Y:S01]  /*8bc0*/  SHF.R.U32.HI R6, RZ, UR7, R7 ;  /* 0x00000007ff067c19 */ /* 0x000fe20008011607 */
[----:B------:R-:W2:Y:S01]  /*8bd0*/  LDC R22, c[0x0][0x144] ;  /* 0x00005100ff167b82 */ /* 0x000ea20000000800 */
[----:B------:R-:W-:Y:S01]  /*8be0*/  IADD3 R9, P1, RZ, -R10, RZ ;  /* 0x8000000aff097210 */ /* 0x000fe20007f3e0ff */
[----:B------:R-:W-:Y:S01]  /*8bf0*/  ULDC.64 UR8, c[0x0][0x640] ;  /* 0x0001900000087ab9 */ /* 0x000fe20000000a00 */
[----:B0-----:R-:W-:Y:S01]  /*8c00*/  I2FP.F32.U32 R11, R17 ;  /* 0x00000011000b7245 */ /* 0x001fe20000201000 */
[----:B------:R-:W-:Y:S02]  /*8c10*/  ULDC UR6, c[0x0][0x608] ;  /* 0x0001820000067ab9 */ /* 0x000fe40000000800 */
[----:B------:R-:W-:Y:S01]  /*8c20*/  IMAD.X R6, RZ, RZ, ~R6, P1 ;  /* 0x000000ffff067224 */ /* 0x000fe200008e0e06 */
[----:B------:R-:W-:Y:S01]  /*8c30*/  ISETP.NE.U32.AND P1, PT, RZ, UR8, PT ;  /* 0x00000008ff007c0c */ /* 0x000fe2000bf25070 */
[----:B------:R-:W0:Y:S02]  /*8c40*/  LDC R19, c[0x0][0x148] ;  /* 0x00005200ff137b82 */ /* 0x000e240000000800 */
[----:B------:R-:W-:Y:S01]  /*8c50*/  IMAD R8, R6, UR4, RZ ;  /* 0x0000000406087c24 */ /* 0x000fe2000f8e02ff */
[----:B------:R-:W-:Y:S01]  /*8c60*/  ISETP.NE.AND.EX P1, PT, RZ, UR9, PT, P1 ;  /* 0x00000009ff007c0c */ /* 0x000fe2000bf25310 */
[----:B------:R-:W-:Y:S01]  /*8c70*/  IMAD.WIDE.U32 R6, R9, UR4, R2 ;  /* 0x0000000409067c25 */ /* 0x000fe2000f8e0002 */
[----:B------:R-:W-:-:S03]  /*8c80*/  ULDC UR4, c[0x0][0x150] ;  /* 0x0000540000047ab9 */ /* 0x000fc60000000800 */
[----:B------:R-:W-:Y:S02]  /*8c90*/  IMAD R9, R9, UR5, R8 ;  /* 0x0000000509097c24 */ /* 0x000fe4000f8e0208 */
[----:B------:R-:W-:Y:S01]  /*8ca0*/  FMUL R8, R11, UR4 ;  /* 0x000000040b087c20 */ /* 0x000fe20008400000 */
[----:B------:R-:W-:Y:S01]  /*8cb0*/  ULDC UR4, c[0x0][0x618] ;  /* 0x0001860000047ab9 */ /* 0x000fe20000000800 */
[----:B------:R-:W-:Y:S01]  /*8cc0*/  ULDC UR5, c[0x0][0x154] ;  /* 0x0000550000057ab9 */ /* 0x000fe20000000800 */
[----:B------:R-:W-:-:S03]  /*8cd0*/  IMAD.IADD R7, R7, 0x1, R9 ;  /* 0x0000000107077824 */ /* 0x000fc600078e0209 */
[----:B------:R-:W3:Y:S02]  /*8ce0*/  F2I.U32.TRUNC.NTZ R8, R8 ;  /* 0x0000000800087305 */ /* 0x000ee4000020f000 */
[----:B------:R-:W-:Y:S02]  /*8cf0*/  SHF.R.U64 R11, R6, UR4, R7 ;  /* 0x00000004060b7c19 */ /* 0x000fe40008001207 */
[----:B-1----:R-:W-:-:S05]  /*8d00*/  I2FP.F32.U32 R6, R14 ;  /* 0x0000000e00067245 */ /* 0x002fca0000201000 */
[----:B------:R-:W-:Y:S01]  /*8d10*/  FMUL R21, R6, UR5 ;  /* 0x0000000506157c20 */ /* 0x000fe20008400000 */
[----:B------:R-:W-:Y:S01]  /*8d20*/  SHF.R.U32.HI R6, RZ, UR4, R7 ;  /* 0x00000004ff067c19 */ /* 0x000fe20008011607 */
[----:B------:R-:W-:-:S03]  /*8d30*/  ULDC UR4, c[0x0][0x658] ;  /* 0x0001960000047ab9 */ /* 0x000fc60000000800 */
[--C-:B------:R-:W-:Y:S01]  /*8d40*/  SHF.R.U64 R20, R11, UR6, R6.reuse ;  /* 0x000000060b147c19 */ /* 0x100fe20008001206 */
[----:B------:R-:W1:Y:S01]  /*8d50*/  F2I.U32.TRUNC.NTZ R21, R21 ;  /* 0x0000001500157305 */ /* 0x000e62000020f000 */
[----:B------:R-:W-:Y:S01]  /*8d60*/  SHF.R.U32.HI R7, RZ, UR6, R6 ;  /* 0x00000006ff077c19 */ /* 0x000fe20008011606 */
[----:B---3--:R-:W-:-:S03]  /*8d70*/  IMAD.MOV R8, RZ, RZ, -R8 ;  /* 0x000000ffff087224 */ /* 0x008fc600078e0a08 */
[----:B------:R-:W-:Y:S01]  /*8d80*/  SHF.R.U64 R18, R20, UR4, R7 ;  /* 0x0000000414127c19 */ /* 0x000fe20008001207 */
[----:B--2---:R-:W-:Y:S01]  /*8d90*/  IMAD R17, R22, R8, R17 ;  /* 0x0000000816117224 */ /* 0x004fe200078e0211 */
[----:B------:R-:W-:-:S03]  /*8da0*/  SHF.R.U32.HI R23, RZ, UR4, R7 ;  /* 0x00000004ff177c19 */ /* 0x000fc60008011607 */
[----:B------:R-:W-:Y:S02]  /*8db0*/  IMAD.MOV.U32 R6, RZ, RZ, R18 ;  /* 0x000000ffff067224 */ /* 0x000fe400078e0012 */
[----:B------:R-:W-:Y:S01]  /*8dc0*/  IMAD.MOV.U32 R7, RZ, RZ, R23 ;  /* 0x000000ffff077224 */ /* 0x000fe200078e0017 */
[----:B-1----:R-:W-:Y:S06]  /*8dd0*/  @!P1 BRA `(.L_x_181) ;  /* 0x0000000000289947 */ /* 0x002fec0003800000 */
[----:B------:R-:W-:Y:S02]  /*8de0*/  ULDC UR4, c[0x0][0x64c] ;  /* 0x0001930000047ab9 */ /* 0x000fe40000000800 */
[----:B------:R-:W-:-:S05]  /*8df0*/  IADD3 R7, P1, R18, UR4, RZ ;  /* 0x0000000412077c10 */ /* 0x000fca000ff3e0ff */
[----:B------:R-:W-:-:S04]  /*8e00*/  IMAD.X R23, RZ, RZ, R23, P1 ;  /* 0x000000ffff177224 */ /* 0x000fc800008e0617 */
[----:B------:R-:W-:-:S04]  /*8e10*/  IMAD.WIDE.U32 R8, R23, UR8, RZ ;  /* 0x0000000817087c25 */ /* 0x000fc8000f8e00ff */
[----:B------:R-:W-:-:S04]  /*8e20*/  IMAD.WIDE.U32 R8, P1, R7, UR9, R8 ;  /* 0x0000000907087c25 */ /* 0x000fc8000f820008 */
[----:B------:R-:W-:-:S04]  /*8e30*/  IMAD.WIDE.U32 R6, R7, UR8, RZ ;  /* 0x0000000807067c25 */ /* 0x000fc8000f8e00ff */
[----:B------:R-:W-:Y:S01]  /*8e40*/  IMAD.MOV.U32 R6, RZ, RZ, R9 ;  /* 0x000000ffff067224 */ /* 0x000fe200078e0009 */
[----:B------:R-:W-:Y:S01]  /*8e50*/  IADD3 RZ, P4, R7, R8, RZ ;  /* 0x0000000807ff7210 */ /* 0x000fe20007f9e0ff */
[----:B------:R-:W-:-:S04]  /*8e60*/  IMAD.X R7, RZ, RZ, RZ, P1 ;  /* 0x000000ffff077224 */ /* 0x000fc800008e06ff */
[----:B------:R-:W-:-:S08]  /*8e70*/  IMAD.WIDE.U32.X R6, R23, UR9, R6, P4 ;  /* 0x0000000917067c25 */ /* 0x000fd0000a0e0406 */
.L_x_181:
[----:B------:R-:W-:Y:S01]  /*8e80*/  ULDC UR4, c[0x0][0x648] ;  /* 0x0001920000047ab9 */ /* 0x000fe20000000800 */
[----:B------:R-:W-:Y:S01]  /*8e90*/  LOP3.LUT R20, R20, UR17, RZ, 0xc0, !PT ;  /* 0x0000001114147c12 */ /* 0x000fe2000f8ec0ff */
[----:B------:R-:W-:Y:S01]  /*8ea0*/  IMAD.MOV R21, RZ, RZ, -R21 ;  /* 0x000000ffff157224 */ /* 0x000fe200078e0a15 */
[----:B------:R-:W-:Y:S01]  /*8eb0*/  SHF.R.U64 R7, R6, UR4, R7 ;  /* 0x0000000406077c19 */ /* 0x000fe20008001207 */
[----:B------:R-:W-:Y:S01]  /*8ec0*/  ULDC UR4, c[0x0][0x638] ;  /* 0x00018e0000047ab9 */ /* 0x000fe20000000800 */
[----:B------:R-:W-:Y:S01]  /*8ed0*/  LOP3.LUT R11, R11, UR16, RZ, 0xc0, !PT ;  /* 0x000000100b0b7c12 */ /* 0x000fe2000f8ec0ff */
[----:B0-----:R-:W-:Y:S01]  /*8ee0*/  @P2 IMAD R17, R19, R21, R14 ;  /* 0x0000001513112224 */ /* 0x001fe200078e020e */
[----:B------:R-:W-:Y:S01]  /*8ef0*/  ULDC UR5, c[0x0][0x610] ;  /* 0x0001840000057ab9 */ /* 0x000fe20000000800 */
[----:B------:R-:W-:Y:S02]  /*8f00*/  IMAD.MOV R9, RZ, RZ, -R7 ;  /* 0x000000ffff097224 */ /* 0x000fe400078e0a07 */
[----:B------:R-:W-:-:S02]  /*8f10*/  IMAD R20, R7, UR18, R20 ;  /* 0x0000001207147c24 */ /* 0x000fc4000f8e0214 */
[----:B------:R-:W-:Y:S01]  /*8f20*/  IMAD R18, R9, UR4, R18 ;  /* 0x0000000409127c24 */ /* 0x000fe2000f8e0212 */
[----:B------:R-:W-:Y:S01]  /*8f30*/  ULDC UR4, c[0x0][0x600] ;  /* 0x0001800000047ab9 */ /* 0x000fe20000000800 */
[----:B------:R-:W-:Y:S02]  /*8f40*/  IMAD R17, R20, UR5, R17 ;  /* 0x0000000514117c24 */ /* 0x000fe4000f8e0211 */
[----:B------:R-:W-:Y:S02]  /*8f50*/  IMAD R18, R18, UR4, R11 ;  /* 0x0000000412127c24 */ /* 0x000fe4000f8e020b */
[----:B------:R-:W-:Y:S02]  /*8f60*/  IMAD.MOV.U32 R7, RZ, RZ, 0x1 ;  /* 0x00000001ff077424 */ /* 0x000fe400078e00ff */
[----:B------:R-:W-:Y:S01]  /*8f70*/  IMAD.MOV.U32 R6, RZ, RZ, R10 ;  /* 0x000000ffff067224 */ /* 0x000fe200078e000a */
[----:B------:R-:W-:Y:S02]  /*8f80*/  SEL R14, R18, R17, !P2 ;  /* 0x00000011120e7207 */ /* 0x000fe40005000000 */
[----:B------:R-:W-:-:S07]  /*8f90*/  SEL R11, R17, R18, !P2 ;  /* 0x00000012110b7207 */ /* 0x000fce0005000000 */
.L_x_179:
[----:B------:R-:W-:Y:S05]  /*8fa0*/  BSYNC B1 ;  /* 0x0000000000017941 */ /* 0x000fea0003800000 */
.L_x_178:
[----:B------:R-:W-:-:S13]  /*8fb0*/  LOP3.LUT P1, RZ, R7, 0xff, RZ, 0xc0, !PT ;  /* 0x000000ff07ff7812 */ /* 0x000fda000782c0ff */
[----:B------:R-:W-:Y:S05]  /*8fc0*/  @P1 BRA `(.L_x_182) ;  /* 0xfffffff400501947 */ /* 0x000fea000383ffff */
[----:B------:R-:W-:Y:S05]  /*8fd0*/  BSYNC B0 ;  /* 0x0000000000007941 */ /* 0x000fea0003800000 */
.L_x_170:
[----:B------:R-:W-:-:S03]  /*8fe0*/  UMOV UR4, 0xffffffff ;  /* 0xffffffff00047882 */ /* 0x000fc60000000000 */
[----:B------:R-:W-:Y:S05]  /*8ff0*/  BRA.DIV UR4, `(.L_x_183) ;  /* 0x0000000a04847947 */ /* 0x000fea000b800000 */
[----:B------:R-:W-:-:S13]  /*9000*/  ELECT P0, URZ, PT ;  /* 0x00000000003f782f */ /* 0x000fda0003800000 */
.L_x_207:
[----:B------:R-:W-:Y:S04]  /*9010*/  BSSY B0, `(.L_x_184) ;  /* 0x0000085000007945 */ /* 0x000fe80003800000 */
[----:B------:R-:W-:Y:S05]  /*9020*/  @!P0 BRA `(.L_x_185) ;  /* 0x00000008000c8947 */ /* 0x000fea0003800000 */
[----:B------:R-:W-:-:S04]  /*9030*/  LOP3.LUT R4, R4, 0x2, RZ, 0xfc, !PT ;  /* 0x0000000204047812 */ /* 0x000fc800078efcff */
[----:B------:R-:W-:-:S13]  /*9040*/  ISETP.NE.AND P0, PT, R4, 0x3, PT ;  /* 0x000000030400780c */ /* 0x000fda0003f05270 */
[----:B------:R-:W-:Y:S05]  /*9050*/  @!P0 BRA `(.L_x_186) ;  /* 0x0000000000048947 */ /* 0x000fea0003800000 */
[----:B------:R-:W-:Y:S01]  /*9060*/  BPT.TRAP 0x1 ;  /* 0x000000040000795c */ /* 0x000fe20000300000 */
.L_x_186:
[----:B------:R-:W0:Y:S01]  /*9070*/  S2R R3, SR_CgaCtaId ;  /* 0x0000000000037919 */ /* 0x000e220000008800 */
[----:B------:R-:W-:-:S04]  /*9080*/  MOV R0, 0x400 ;  /* 0x0000040000007802 */ /* 0x000fc80000000f00 */
[----:B0-----:R-:W-:Y:S02]  /*9090*/  LEA R0, R3, R0, 0x18 ;  /* 0x0000000003007211 */ /* 0x001fe400078ec0ff */
[----:B------:R-:W-:-:S03]  /*90a0*/  SHF.L.U32 R3, R5, 0x1f, RZ ;  /* 0x0000001f05037819 */ /* 0x000fc600000006ff */
[----:B------:R-:W-:-:S04]  /*90b0*/  VIADD R0, R0, 0x70 ;  /* 0x0000007000007836 */ /* 0x000fc80000000000 */
[C---:B------:R-:W-:Y:S02]  /*90c0*/  IMAD R6, R13.reuse, 0x8, R0 ;  /* 0x000000080d067824 */ /* 0x040fe400078e0200 */
[----:B------:R-:W-:Y:S02]  /*90d0*/  VIADD R13, R13, 0x1 ;  /* 0x000000010d0d7836 */ /* 0x000fe40000000000 */
[----:B------:R-:W0:Y:S03]  /*90e0*/  SYNCS.PHASECHK.TRANS64.TRYWAIT P0, [R6+URZ], R3 ;  /* 0x00000003060075a7 */ /* 0x000e26000800017f */
[----:B------:R-:W-:-:S04]  /*90f0*/  ISETP.NE.AND P1, PT, R13, 0xe, PT ;  /* 0x0000000e0d00780c */ /* 0x000fc80003f25270 */
[----:B------:R-:W-:Y:S02]  /*9100*/  SEL R2, RZ, 0x1, P1 ;  /* 0x00000001ff027807 */ /* 0x000fe40000800000 */
[----:B------:R-:W-:Y:S02]  /*9110*/  SEL R13, R13, RZ, P1 ;  /* 0x000000ff0d0d7207 */ /* 0x000fe40000800000 */
[----:B------:R-:W-:-:S03]  /*9120*/  LOP3.LUT R8, R5, R2, RZ, 0x3c, !PT ;  /* 0x0000000205087212 */ /* 0x000fc600078e3cff */
[----:B------:R-:W-:Y:S01]  /*9130*/  IMAD R7, R13, 0x8, R0 ;  /* 0x000000080d077824 */ /* 0x000fe200078e0200 */
[----:B------:R-:W-:Y:S01]  /*9140*/  SHF.L.U32 R4, R8, 0x1f, RZ ;  /* 0x0000001f08047819 */ /* 0x000fe200000006ff */
[----:B0-----:R-:W-:Y:S06]  /*9150*/  @!P0 BRA `(.L_x_187) ;  /* 0x0000000800508947 */ /* 0x001fec0003800000 */
.L_x_208:
[----:B------:R-:W1:Y:S01]  /*9160*/  SYNCS.PHASECHK.TRANS64.TRYWAIT P0, [R7+URZ], R4 ;  /* 0x00000004070075a7 */ /* 0x000e62000800017f */
[----:B------:R-:W-:-:S05]  /*9170*/  VIADD R2, R13, 0x1 ;  /* 0x000000010d027836 */ /* 0x000fca0000000000 */
[----:B------:R-:W-:-:S04]  /*9180*/  ISETP.NE.AND P1, PT, R2, 0xe, PT ;  /* 0x0000000e0200780c */ /* 0x000fc80003f25270 */
[----:B0-----:R-:W-:Y:S02]  /*9190*/  SEL R3, RZ, 0x1, P1 ;  /* 0x00000001ff037807 */ /* 0x001fe40000800000 */
[----:B------:R-:W-:Y:S02]  /*91a0*/  SEL R9, R2, RZ, P1 ;  /* 0x000000ff02097207 */ /* 0x000fe40000800000 */
[----:B------:R-:W-:-:S03]  /*91b0*/  LOP3.LUT R8, R8, R3, RZ, 0x3c, !PT ;  /* 0x0000000308087212 */ /* 0x000fc600078e3cff */
[----:B------:R-:W-:Y:S01]  /*91c0*/  IMAD R6, R9, 0x8, R0 ;  /* 0x0000000809067824 */ /* 0x000fe200078e0200 */
[----:B------:R-:W-:Y:S01]  /*91d0*/  SHF.L.U32 R5, R8, 0x1f, RZ ;  /* 0x0000001f08057819 */ /* 0x000fe200000006ff */
[----:B-1----:R-:W-:Y:S06]  /*91e0*/  @!P0 BRA `(.L_x_188) ;  /* 0x0000000800408947 */ /* 0x002fec0003800000 */
.L_x_209:
[----:B------:R-:W1:Y:S01]  /*91f0*/  SYNCS.PHASECHK.TRANS64.TRYWAIT P0, [R6+URZ], R5 ;  /* 0x00000005060075a7 */ /* 0x000e62000800017f */
[----:B------:R-:W-:-:S05]  /*9200*/  VIADD R2, R9, 0x1 ;  /* 0x0000000109027836 */ /* 0x000fca0000000000 */
[----:B------:R-:W-:-:S04]  /*9210*/  ISETP.NE.AND P1, PT, R2, 0xe, PT ;  /* 0x0000000e0200780c */ /* 0x000fc80003f25270 */
[----:B------:R-:W-:Y:S02]  /*9220*/  SEL R3, RZ, 0x1, P1 ;  /* 0x00000001ff037807 */ /* 0x000fe40000800000 */
[----:B0-----:R-:W-:Y:S02]  /*9230*/  SEL R7, R2, RZ, P1 ;  /* 0x000000ff02077207 */ /* 0x001fe40000800000 */
[----:B------:R-:W-:-:S03]  /*9240*/  LOP3.LUT R8, R8, R3, RZ, 0x3c, !PT ;  /* 0x0000000308087212 */ /* 0x000fc600078e3cff */
[----:B------:R-:W-:Y:S01]  /*9250*/  IMAD R9, R7, 0x8, R0 ;  /* 0x0000000807097824 */ /* 0x000fe200078e0200 */
[----:B------:R-:W-:Y:S01]  /*9260*/  SHF.L.U32 R4, R8, 0x1f, RZ ;  /* 0x0000001f08047819 */ /* 0x000fe200000006ff */
[----:B-1----:R-:W-:Y:S06]  /*9270*/  @!P0 BRA `(.L_x_189) ;  /* 0x0000000800308947 */ /* 0x002fec0003800000 */
.L_x_210:
[----:B------:R-:W1:Y:S01]  /*9280*/  SYNCS.PHASECHK.TRANS64.TRYWAIT P0, [R9+URZ], R4 ;  /* 0x00000004090075a7 */ /* 0x000e62000800017f */
[----:B------:R-:W-:-:S05]  /*9290*/  VIADD R2, R7, 0x1 ;  /* 0x0000000107027836 */ /* 0x000fca0000000000 */
[----:B------:R-:W-:-:S04]  /*92a0*/  ISETP.NE.AND P1, PT, R2, 0xe, PT ;  /* 0x0000000e0200780c */ /* 0x000fc80003f25270 */
[----:B------:R-:W-:Y:S02]  /*92b0*/  SEL R3, RZ, 0x1, P1 ;  /* 0x00000001ff037807 */ /* 0x000fe40000800000 */
[----:B------:R-:W-:Y:S02]  /*92c0*/  SEL R7, R2, RZ, P1 ;  /* 0x000000ff02077207 */ /* 0x000fe40000800000 */
[----:B------:R-:W-:-:S03]  /*92d0*/  LOP3.LUT R8, R8, R3, RZ, 0x3c, !PT ;  /* 0x0000000308087212 */ /* 0x000fc600078e3cff */
[----:B0-----:R-:W-:Y:S01]  /*92e0*/  IMAD R6, R7, 0x8, R0 ;  /* 0x0000000807067824 */ /* 0x001fe200078e0200 */
[----:B------:R-:W-:Y:S01]  /*92f0*/  SHF.L.U32 R5, R8, 0x1f, RZ ;  /* 0x0000001f08057819 */ /* 0x000fe200000006ff */
[----:B-1----:R-:W-:Y:S06]  /*9300*/  @!P0 BRA `(.L_x_190) ;  /* 0x0000000800208947 */ /* 0x002fec0003800000 */
.L_x_211:
        /* <DEDUP_REMOVED lines=9> */
.L_x_212:
        /* <DEDUP_REMOVED lines=9> */
.L_x_213:
        /* <DEDUP_REMOVED lines=9> */
.L_x_214:
        /* <DEDUP_REMOVED lines=9> */
.L_x_215:
        /* <DEDUP_REMOVED lines=9> */
.L_x_216:
        /* <DEDUP_REMOVED lines=9> */
.L_x_217:
        /* <DEDUP_REMOVED lines=9> */
.L_x_218:
        /* <DEDUP_REMOVED lines=9> */
.L_x_219:
[----:B------:R-:W1:Y:S01]  /*9790*/  SYNCS.PHASECHK.TRANS64.TRYWAIT P0, [R6+URZ], R5 ;  /* 0x00000005060075a7 */ /* 0x000e62000800017f */
[----:B------:R-:W-:-:S05]  /*97a0*/  VIADD R2, R7, 0x1 ;  /* 0x0000000107027836 */ /* 0x000fca0000000000 */
[----:B------:R-:W-:-:S04]  /*97b0*/  ISETP.NE.AND P1, PT, R2, 0xe, PT ;  /* 0x0000000e0200780c */ /* 0x000fc80003f25270 */
[----:B0-----:R-:W-:Y:S02]  /*97c0*/  SEL R4, RZ, 0x1, P1 ;  /* 0x00000001ff047807 */ /* 0x001fe40000800000 */
[----:B------:R-:W-:Y:S02]  /*97d0*/  SEL R3, R2, RZ, P1 ;  /* 0x000000ff02037207 */ /* 0x000fe40000800000 */
[----:B------:R-:W-:Y:S01]  /*97e0*/  LOP3.LUT R4, R11, R4, RZ, 0x3c, !PT ;  /* 0x000000040b047212 */ /* 0x000fe200078e3cff */
[----:B-1----:R-:W-:Y:S06]  /*97f0*/  @!P0 BRA `(.L_x_199) ;  /* 0x0000000400988947 */ /* 0x002fec0003800000 */
.L_x_220:
[----:B------:R-:W-:Y:S01]  /*9800*/  IMAD R3, R3, 0x8, R0 ;  /* 0x0000000803037824 */ /* 0x000fe200078e0200 */
[----:B------:R-:W-:-:S07]  /*9810*/  SHF.L.U32 R0, R4, 0x1f, RZ ;  /* 0x0000001f04007819 */ /* 0x000fce00000006ff */
.L_x_200:
[----:B-1----:R1:W2:Y:S02]  /*9820*/  SYNCS.PHASECHK.TRANS64.TRYWAIT P0, [R3+URZ], R0 ;  /* 0x00000000030075a7 */ /* 0x0022a4000800017f */
[----:B--2---:R-:W-:Y:S05]  /*9830*/  @!P0 NANOSLEEP.SYNCS 0x989680 ;  /* 0x009896800000895d */ /* 0x004fea0003900000 */
[----:B------:R-:W2:Y:S02]  /*9840*/  @!P0 SYNCS.PHASECHK.TRANS64 P0, [R3+URZ], R0 ;  /* 0x00000000030085a7 */ /* 0x000ea4000800007f */
[----:B--2---:R-:W-:Y:S05]  /*9850*/  @!P0 BRA `(.L_x_200) ;  /* 0xfffffffc00f08947 */ /* 0x004fea000383ffff */
.L_x_185:
[----:B------:R-:W-:Y:S05]  /*9860*/  BSYNC B0 ;  /* 0x0000000000007941 */ /* 0x000fea0003800000 */
.L_x_184:
[----:B------:R-:W-:Y:S05]  /*9870*/  EXIT ;  /* 0x000000000000794d */ /* 0x000fea0003800000 */
.L_x_18:
[----:B-1----:R-:W-:-:S04]  /*9880*/  IMAD.U32 R11, RZ, RZ, UR6 ;  /* 0x00000006ff0b7e24 */ /* 0x002fc8000f8e00ff */
[----:B------:R1:W4:Y:S03]  /*9890*/  SYNCS.PHASECHK.TRANS64.TRYWAIT P0, [R11+URZ], R10 ;  /* 0x0000000a0b0075a7 */ /* 0x000326000800017f */
[----:B----4-:R-:W-:Y:S05]  /*98a0*/  @!P0 NANOSLEEP.SYNCS 0x989680 ;  /* 0x009896800000895d */ /* 0x010fea0003900000 */
[----:B------:R-:W4:Y:S02]  /*98b0*/  @!P0 SYNCS.PHASECHK.TRANS64 P0, [R11+URZ], R10 ;  /* 0x0000000a0b0085a7 */ /* 0x000f24000800007f */
[----:B----4-:R-:W-:Y:S05]  /*98c0*/  @!P0 BRA `(.L_x_18) ;  /* 0xfffffffc00ec8947 */ /* 0x010fea000383ffff */
[----:B------:R-:W-:Y:S05]  /*98d0*/  BRA `(.L_x_17) ;  /* 0xffffff7c00787947 */ /* 0x000fea000383ffff */
.L_x_24:
[----:B-1----:R-:W-:-:S04]  /*98e0*/  IMAD.U32 R140, RZ, RZ, UR12 ;  /* 0x0000000cff8c7e24 */ /* 0x002fc8000f8e00ff */
[----:B------:R1:W4:Y:S03]  /*98f0*/  SYNCS.PHASECHK.TRANS64.TRYWAIT P0, [R140+URZ], R11 ;  /* 0x0000000b8c0075a7 */ /* 0x000326000800017f */
[----:B----4-:R-:W-:Y:S05]  /*9900*/  @!P0 NANOSLEEP.SYNCS 0x989680 ;  /* 0x009896800000895d */ /* 0x010fea0003900000 */
[----:B------:R-:W4:Y:S02]  /*9910*/  @!P0 SYNCS.PHASECHK.TRANS64 P0, [R140+URZ], R11 ;  /* 0x0000000b8c0085a7 */ /* 0x000f24000800007f */
[----:B----4-:R-:W-:Y:S05]  /*9920*/  @!P0 BRA `(.L_x_24) ;  /* 0xfffffffc00ec8947 */ /* 0x010fea000383ffff */
[----:B------:R-:W-:Y:S05]  /*9930*/  BRA `(.L_x_23) ;  /* 0xffffff8400bc7947 */ /* 0x000fea000383ffff */
.L_x_171:
[----:B------:R-:W-:Y:S01]  /*9940*/  BSSY B1, `(.L_x_201) ;  /* 0x0000006000017945 */ /* 0x000fe20003800000 */
[----:B------:R-:W-:-:S07]  /*9950*/  IMAD.MOV.U32 R7, RZ, RZ, -0x1 ;  /* 0xffffffffff077424 */ /* 0x000fce00078e00ff */
[----:B------:R-:W-:Y:S05]  /*9960*/  WARPSYNC.COLLECTIVE R7, `(.L_x_202) ;  /* 0x00000000070c7348 */ /* 0x000fea0003c00000 */
[----:B------:R-:W-:Y:S02]  /*9970*/  ELECT P1, UR62, PT ;  /* 0x00000000003e782f */ /* 0x000fe40003820000 */
[----:B------:R-:W-:Y:S01]  /*9980*/  MOV R7, UR62 ;  /* 0x0000003e00077c02 */ /* 0x000fe20008000f00 */
[----:B------:R-:W-:Y:S10]  /*9990*/  ENDCOLLECTIVE ;  /* 0x000000000000791b */ /* 0x000ff40003800000 */
.L_x_202:
[----:B------:R-:W-:Y:S05]  /*99a0*/  BSYNC B1 ;  /* 0x0000000000017941 */ /* 0x000fea0003800000 */
.L_x_201:
[----:B------:R-:W-:Y:S05]  /*99b0*/  BRA `(.L_x_203) ;  /* 0xffffffe800e07947 */ /* 0x000fea000383ffff */
.L_x_174:
[----:B-1----:R1:W2:Y:S02]  /*99c0*/  SYNCS.PHASECHK.TRANS64.TRYWAIT P1, [R19+URZ+0x70], R10 ;  /* 0x0000700a130075a7 */ /* 0x0022a4000802017f */
[----:B--2---:R-:W-:Y:S05]  /*99d0*/  @!P1 NANOSLEEP.SYNCS 0x989680 ;  /* 0x009896800000995d */ /* 0x004fea0003900000 */
[----:B------:R-:W2:Y:S02]  /*99e0*/  @!P1 SYNCS.PHASECHK.TRANS64 P1, [R19+URZ+0x70], R10 ;  /* 0x0000700a130095a7 */ /* 0x000ea4000802007f */
[----:B--2---:R-:W-:Y:S05]  /*99f0*/  @!P1 BRA `(.L_x_174) ;  /* 0xfffffffc00f09947 */ /* 0x004fea000383ffff */
[----:B------:R-:W-:Y:S05]  /*9a00*/  BRA `(.L_x_204) ;  /* 0xffffffec00147947 */ /* 0x000fea000383ffff */
.L_x_183:
[----:B------:R-:W-:Y:S01]  /*9a10*/  BSSY B0, `(.L_x_205) ;  /* 0x0000006000007945 */ /* 0x000fe20003800000 */
[----:B------:R-:W-:-:S07]  /*9a20*/  IMAD.MOV.U32 R7, RZ, RZ, -0x1 ;  /* 0xffffffffff077424 */ /* 0x000fce00078e00ff */
[----:B------:R-:W-:Y:S05]  /*9a30*/  WARPSYNC.COLLECTIVE R7, `(.L_x_206) ;  /* 0x00000000070c7348 */ /* 0x000fea0003c00000 */
[----:B------:R-:W-:Y:S02]  /*9a40*/  ELECT P1, UR62, PT ;  /* 0x00000000003e782f */ /* 0x000fe40003820000 */
[----:B------:R-:W-:Y:S01]  /*9a50*/  MOV R7, UR62 ;  /* 0x0000003e00077c02 */ /* 0x000fe20008000f00 */
[----:B------:R-:W-:Y:S10]  /*9a60*/  ENDCOLLECTIVE ;  /* 0x000000000000791b */ /* 0x000ff40003800000 */
.L_x_206:
[----:B------:R-:W-:Y:S05]  /*9a70*/  BSYNC B0 ;  /* 0x0000000000007941 */ /* 0x000fea0003800000 */
.L_x_205:
[----:B------:R-:W-:Y:S01]  /*9a80*/  PLOP3.LUT P0, PT, P1, PT, PT, 0x80, 0x0 ;  /* 0x000000000000781c */ /* 0x000fe20000f0f070 */
[----:B------:R-:W-:-:S12]  /*9a90*/  BRA `(.L_x_207) ;  /* 0xfffffff4005c7947 */ /* 0x000fd8000383ffff */
.L_x_187:
[----:B0-----:R0:W1:Y:S02]  /*9aa0*/  SYNCS.PHASECHK.TRANS64.TRYWAIT P0, [R6+URZ], R3 ;  /* 0x00000003060075a7 */ /* 0x001064000800017f */
[----:B-1----:R-:W-:Y:S05]  /*9ab0*/  @!P0 NANOSLEEP.SYNCS 0x989680 ;  /* 0x009896800000895d */ /* 0x002fea0003900000 */
[----:B------:R-:W1:Y:S02]  /*9ac0*/  @!P0 SYNCS.PHASECHK.TRANS64 P0, [R6+URZ], R3 ;  /* 0x00000003060085a7 */ /* 0x000e64000800007f */
[----:B-1----:R-:W-:Y:S05]  /*9ad0*/  @!P0 BRA `(.L_x_187) ;  /* 0xfffffffc00f08947 */ /* 0x002fea000383ffff */
[----:B------:R-:W-:Y:S05]  /*9ae0*/  BRA `(.L_x_208) ;  /* 0xfffffff4009c7947 */ /* 0x000fea000383ffff */
.L_x_188:
[----:B0-----:R0:W1:Y:S02]  /*9af0*/  SYNCS.PHASECHK.TRANS64.TRYWAIT P0, [R7+URZ], R4 ;  /* 0x00000004070075a7 */ /* 0x001064000800017f */
[----:B-1----:R-:W-:Y:S05]  /*9b00*/  @!P0 NANOSLEEP.SYNCS 0x989680 ;  /* 0x009896800000895d */ /* 0x002fea0003900000 */
[----:B------:R-:W1:Y:S02]  /*9b10*/  @!P0 SYNCS.PHASECHK.TRANS64 P0, [R7+URZ], R4 ;  /* 0x00000004070085a7 */ /* 0x000e64000800007f */
[----:B-1----:R-:W-:Y:S05]  /*9b20*/  @!P0 BRA `(.L_x_188) ;  /* 0xfffffffc00f08947 */ /* 0x002fea000383ffff */
[----:B------:R-:W-:Y:S05]  /*9b30*/  BRA `(.L_x_209) ;  /* 0xfffffff400ac7947 */ /* 0x000fea000383ffff */
.L_x_189:
[----:B0-----:R0:W1:Y:S02]  /*9b40*/  SYNCS.PHASECHK.TRANS64.TRYWAIT P0, [R6+URZ], R5 ;  /* 0x00000005060075a7 */ /* 0x001064000800017f */
[----:B-1----:R-:W-:Y:S05]  /*9b50*/  @!P0 NANOSLEEP.SYNCS 0x989680 ;  /* 0x009896800000895d */ /* 0x002fea0003900000 */
[----:B------:R-:W1:Y:S02]  /*9b60*/  @!P0 SYNCS.PHASECHK.TRANS64 P0, [R6+URZ], R5 ;  /* 0x00000005060085a7 */ /* 0x000e64000800007f */
[----:B-1----:R-:W-:Y:S05]  /*9b70*/  @!P0 BRA `(.L_x_189) ;  /* 0xfffffffc00f08947 */ /* 0x002fea000383ffff */
[----:B------:R-:W-:Y:S05]  /*9b80*/  BRA `(.L_x_210) ;  /* 0xfffffff400bc7947 */ /* 0x000fea000383ffff */
.L_x_190:
[----:B0-----:R0:W1:Y:S02]  /*9b90*/  SYNCS.PHASECHK.TRANS64.TRYWAIT P0, [R9+URZ], R4 ;  /* 0x00000004090075a7 */ /* 0x001064000800017f */
[----:B-1----:R-:W-:Y:S05]  /*9ba0*/  @!P0 NANOSLEEP.SYNCS 0x989680 ;  /* 0x009896800000895d */ /* 0x002fea0003900000 */
[----:B------:R-:W1:Y:S02]  /*9bb0*/  @!P0 SYNCS.PHASECHK.TRANS64 P0, [R9+URZ], R4 ;  /* 0x00000004090085a7 */ /* 0x000e64000800007f */
[----:B-1----:R-:W-:Y:S05]  /*9bc0*/  @!P0 BRA `(.L_x_190) ;  /* 0xfffffffc00f08947 */ /* 0x002fea000383ffff */
[----:B------:R-:W-:Y:S05]  /*9bd0*/  BRA `(.L_x_211) ;  /* 0xfffffff400cc7947 */ /* 0x000fea000383ffff */
.L_x_191:
[----:B0-----:R0:W1:Y:S02]  /*9be0*/  SYNCS.PHASECHK.TRANS64.TRYWAIT P0, [R6+URZ], R5 ;  /* 0x00000005060075a7 */ /* 0x001064000800017f */
[----:B-1----:R-:W-:Y:S05]  /*9bf0*/  @!P0 NANOSLEEP.SYNCS 0x989680 ;  /* 0x009896800000895d */ /* 0x002fea0003900000 */
[----:B------:R-:W1:Y:S02]  /*9c00*/  @!P0 SYNCS.PHASECHK.TRANS64 P0, [R6+URZ], R5 ;  /* 0x00000005060085a7 */ /* 0x000e64000800007f */
[----:B-1----:R-:W-:Y:S05]  /*9c10*/  @!P0 BRA `(.L_x_191) ;  /* 0xfffffffc00f08947 */ /* 0x002fea000383ffff */
[----:B------:R-:W-:Y:S05]  /*9c20*/  BRA `(.L_x_212) ;  /* 0xfffffff400dc7947 */ /* 0x000fea000383ffff */
.L_x_192:
[----:B0-----:R0:W1:Y:S02]  /*9c30*/  SYNCS.PHASECHK.TRANS64.TRYWAIT P0, [R9+URZ], R4 ;  /* 0x00000004090075a7 */ /* 0x001064000800017f */
[----:B-1----:R-:W-:Y:S05]  /*9c40*/  @!P0 NANOSLEEP.SYNCS 0x989680 ;  /* 0x009896800000895d */ /* 0x002fea0003900000 */
[----:B------:R-:W1:Y:S02]  /*9c50*/  @!P0 SYNCS.PHASECHK.TRANS64 P0, [R9+URZ], R4 ;  /* 0x00000004090085a7 */ /* 0x000e64000800007f */
[----:B-1----:R-:W-:Y:S05]  /*9c60*/  @!P0 BRA `(.L_x_192) ;  /* 0xfffffffc00f08947 */ /* 0x002fea000383ffff */
[----:B------:R-:W-:Y:S05]  /*9c70*/  BRA `(.L_x_213) ;  /* 0xfffffff400ec7947 */ /* 0x000fea000383ffff */
.L_x_193:
[----:B0-----:R0:W1:Y:S02]  /*9c80*/  SYNCS.PHASECHK.TRANS64.TRYWAIT P0, [R6+URZ], R5 ;  /* 0x00000005060075a7 */ /* 0x001064000800017f */
[----:B-1----:R-:W-:Y:S05]  /*9c90*/  @!P0 NANOSLEEP.SYNCS 0x989680 ;  /* 0x009896800000895d */ /* 0x002fea0003900000 */
[----:B------:R-:W1:Y:S02]  /*9ca0*/  @!P0 SYNCS.PHASECHK.TRANS64 P0, [R6+URZ], R5 ;  /* 0x00000005060085a7 */ /* 0x000e64000800007f */
[----:B-1----:R-:W-:Y:S05]  /*9cb0*/  @!P0 BRA `(.L_x_193) ;  /* 0xfffffffc00f08947 */ /* 0x002fea000383ffff */
[----:B------:R-:W-:Y:S05]  /*9cc0*/  BRA `(.L_x_214) ;  /* 0xfffffff400fc7947 */ /* 0x000fea000383ffff */
.L_x_194:
[----:B0-----:R0:W1:Y:S02]  /*9cd0*/  SYNCS.PHASECHK.TRANS64.TRYWAIT P0, [R9+URZ], R4 ;  /* 0x00000004090075a7 */ /* 0x001064000800017f */
[----:B-1----:R-:W-:Y:S05]  /*9ce0*/  @!P0 NANOSLEEP.SYNCS 0x989680 ;  /* 0x009896800000895d */ /* 0x002fea0003900000 */
[----:B------:R-:W1:Y:S02]  /*9cf0*/  @!P0 SYNCS.PHASECHK.TRANS64 P0, [R9+URZ], R4 ;  /* 0x00000004090085a7 */ /* 0x000e64000800007f */
[----:B-1----:R-:W-:Y:S05]  /*9d00*/  @!P0 BRA `(.L_x_194) ;  /* 0xfffffffc00f08947 */ /* 0x002fea000383ffff */
[----:B------:R-:W-:Y:S05]  /*9d10*/  BRA `(.L_x_215) ;  /* 0xfffffff8000c7947 */ /* 0x000fea000383ffff */
.L_x_195:
[----:B0-----:R0:W1:Y:S02]  /*9d20*/  SYNCS.PHASECHK.TRANS64.TRYWAIT P0, [R6+URZ], R5 ;  /* 0x00000005060075a7 */ /* 0x001064000800017f */
[----:B-1----:R-:W-:Y:S05]  /*9d30*/  @!P0 NANOSLEEP.SYNCS 0x989680 ;  /* 0x009896800000895d */ /* 0x002fea0003900000 */
[----:B------:R-:W1:Y:S02]  /*9d40*/  @!P0 SYNCS.PHASECHK.TRANS64 P0, [R6+URZ], R5 ;  /* 0x00000005060085a7 */ /* 0x000e64000800007f */
[----:B-1----:R-:W-:Y:S05]  /*9d50*/  @!P0 BRA `(.L_x_195) ;  /* 0xfffffffc00f08947 */ /* 0x002fea000383ffff */
[----:B------:R-:W-:Y:S05]  /*9d60*/  BRA `(.L_x_216) ;  /* 0xfffffff8001c7947 */ /* 0x000fea000383ffff */
.L_x_196:
[----:B0-----:R0:W1:Y:S02]  /*9d70*/  SYNCS.PHASECHK.TRANS64.TRYWAIT P0, [R9+URZ], R4 ;  /* 0x00000004090075a7 */ /* 0x001064000800017f */
[----:B-1----:R-:W-:Y:S05]  /*9d80*/  @!P0 NANOSLEEP.SYNCS 0x989680 ;  /* 0x009896800000895d */ /* 0x002fea0003900000 */
[----:B------:R-:W1:Y:S02]  /*9d90*/  @!P0 SYNCS.PHASECHK.TRANS64 P0, [R9+URZ], R4 ;  /* 0x00000004090085a7 */ /* 0x000e64000800007f */
[----:B-1----:R-:W-:Y:S05]  /*9da0*/  @!P0 BRA `(.L_x_196) ;  /* 0xfffffffc00f08947 */ /* 0x002fea000383ffff */
[----:B------:R-:W-:Y:S05]  /*9db0*/  BRA `(.L_x_217) ;  /* 0xfffffff8002c7947 */ /* 0x000fea000383ffff */
.L_x_197:
[----:B0-----:R0:W1:Y:S02]  /*9dc0*/  SYNCS.PHASECHK.TRANS64.TRYWAIT P0, [R6+URZ], R5 ;  /* 0x00000005060075a7 */ /* 0x001064000800017f */
[----:B-1----:R-:W-:Y:S05]  /*9dd0*/  @!P0 NANOSLEEP.SYNCS 0x989680 ;  /* 0x009896800000895d */ /* 0x002fea0003900000 */
[----:B------:R-:W1:Y:S02]  /*9de0*/  @!P0 SYNCS.PHASECHK.TRANS64 P0, [R6+URZ], R5 ;  /* 0x00000005060085a7 */ /* 0x000e64000800007f */
[----:B-1----:R-:W-:Y:S05]  /*9df0*/  @!P0 BRA `(.L_x_197) ;  /* 0xfffffffc00f08947 */ /* 0x002fea000383ffff */
[----:B------:R-:W-:Y:S05]  /*9e00*/  BRA `(.L_x_218) ;  /* 0xfffffff8003c7947 */ /* 0x000fea000383ffff */
.L_x_198:
[----:B0-----:R0:W1:Y:S02]  /*9e10*/  SYNCS.PHASECHK.TRANS64.TRYWAIT P0, [R9+URZ], R4 ;  /* 0x00000004090075a7 */ /* 0x001064000800017f */
[----:B-1----:R-:W-:Y:S05]  /*9e20*/  @!P0 NANOSLEEP.SYNCS 0x989680 ;  /* 0x009896800000895d */ /* 0x002fea0003900000 */
[----:B------:R-:W1:Y:S02]  /*9e30*/  @!P0 SYNCS.PHASECHK.TRANS64 P0, [R9+URZ], R4 ;  /* 0x00000004090085a7 */ /* 0x000e64000800007f */
[----:B-1----:R-:W-:Y:S05]  /*9e40*/  @!P0 BRA `(.L_x_198) ;  /* 0xfffffffc00f08947 */ /* 0x002fea000383ffff */
[----:B------:R-:W-:Y:S05]  /*9e50*/  BRA `(.L_x_219) ;  /* 0xfffffff8004c7947 */ /* 0x000fea000383ffff */
.L_x_199:
[----:B0-----:R0:W1:Y:S02]  /*9e60*/  SYNCS.PHASECHK.TRANS64.TRYWAIT P0, [R6+URZ], R5 ;  /* 0x00000005060075a7 */ /* 0x001064000800017f */
[----:B-1----:R-:W-:Y:S05]  /*9e70*/  @!P0 NANOSLEEP.SYNCS 0x989680 ;  /* 0x009896800000895d */ /* 0x002fea0003900000 */
[----:B------:R-:W1:Y:S02]  /*9e80*/  @!P0 SYNCS.PHASECHK.TRANS64 P0, [R6+URZ], R5 ;  /* 0x00000005060085a7 */ /* 0x000e64000800007f */
[----:B-1----:R-:W-:Y:S05]  /*9e90*/  @!P0 BRA `(.L_x_199) ;  /* 0xfffffffc00f08947 */ /* 0x002fea000383ffff */
[----:B------:R-:W-:Y:S05]  /*9ea0*/  BRA `(.L_x_220) ;  /* 0xfffffff800547947 */ /* 0x000fea000383ffff */
.L_x_221:
[----:B------:R-:W-:-:S00]  /*9eb0*/  BRA `(.L_x_221) ;  /* 0xfffffffc00fc7947 */ /* 0x000fc0000383ffff */
[----:B------:R-:W-:-:S00]  /*9ec0*/  NOP ;  /* 0x0000000000007918 */ /* 0x000fc00000000000 */
        /* <DEDUP_REMOVED lines=11> */
.L_x_222:


//--------------------- .nv.shared._ZN7cutlass13device_kernelINS_4gemm6kernel13GemmUniversalIN4cute5tupleIJiiiiEEENS1_10collective13CollectiveMmaINS1_37MainloopSm90TmaGmmaWarpSpecializedFP8ILi14ENS5_IJNS4_1CILi1EEESB_SB_EEENS1_35KernelTmaWarpSpecializedCooperativeEEENS5_IJNSA_ILi128EEESF_NSA_ILi64EEEEEENS_12float_e5m2_tENS5_IJlSB_lEEESI_SJ_NS4_8TiledMMAINS4_8MMA_AtomIJNS4_4SM904GMMA31MMA_64x128x32_F32E5M2E5M2_SS_TNILNSN_7ScaleInE1ELSP_1EEEEEENS4_6LayoutINS5_IJNSA_ILi2EEESB_SB_EEENS5_IJSB_NSA_ILi0EEESV_EEEEENS5_IJNS4_10UnderscoreESY_SY_EEEEENS4_13SM90_TMA_LOADENS4_14ComposedLayoutINS4_7SwizzleILi2ELi4ELi3EEENS4_18smem_ptr_flag_bitsILi8EEENSS_INS5_IJNSA_ILi8EEESG_EEENS5_IJSG_SB_EEEEEEEvNS4_8identityES11_S1B_vS1C_EENS_8epilogue10collective6detail29Sm90TmaWarpSpecializedAdapterINS1F_15DefaultEpilogueISI_SJ_SJ_NS1E_6thread17LinearCombinationISI_Li1EffLNS1J_9ScaleType4KindE0ELNS_15FloatRoundStyleE2ESI_EENS1_15EpilogueDefaultEEEEEvvEEEEvNT_6ParamsE --------------------------
	.section	.nv.shared._ZN7cutlass13device_kernelINS_4gemm6kernel13GemmUniversalIN4cute5tupleIJiiiiEEENS1_10collective13CollectiveMmaINS1_37MainloopSm90TmaGmmaWarpSpecializedFP8ILi14ENS5_IJNS4_1CILi1EEESB_SB_EEENS1_35KernelTmaWarpSpecializedCooperativeEEENS5_IJNSA_ILi128EEESF_NSA_ILi64EEEEEENS_12float_e5m2_tENS5_IJlSB_lEEESI_SJ_NS4_8TiledMMAINS4_8MMA_AtomIJNS4_4SM904GMMA31MMA_64x128x32_F32E5M2E5M2_SS_TNILNSN_7ScaleInE1ELSP_1EEEEEENS4_6LayoutINS5_IJNSA_ILi2EEESB_SB_EEENS5_IJSB_NSA_ILi0EEESV_EEEEENS5_IJNS4_10UnderscoreESY_SY_EEEEENS4_13SM90_TMA_LOADENS4_14ComposedLayoutINS4_7SwizzleILi2ELi4ELi3EEENS4_18smem_ptr_flag_bitsILi8EEENSS_INS5_IJNSA_ILi8EEESG_EEENS5_IJSG_SB_EEEEEEEvNS4_8identityES11_S1B_vS1C_EENS_8epilogue10collective6detail29Sm90TmaWarpSpecializedAdapterINS1F_15DefaultEpilogueISI_SJ_SJ_NS1E_6thread17LinearCombinationISI_Li1EffLNS1J_9ScaleType4KindE0ELNS_15FloatRoundStyleE2ESI_EENS1_15EpilogueDefaultEEEEEvvEEEEvNT_6ParamsE,"aw",@nobits
	.sectionflags	@""
	.align	16
	.zero		1024


//--------------------- .nv.shared.reserved.0     --------------------------
	.section	.nv.shared.reserved.0,"aw",@nobits
	.weak		__nv_reservedSMEM_offset_0_alias
	.size		__nv_reservedSMEM_offset_0_alias, 0, 0
	.other		__nv_reservedSMEM_offset_0_alias,@"STO_CUDA_RESERVED_SHARED STV_DEFAULT"
__nv_reservedSMEM_offset_0_alias:
	.zero		0


//--------------------- .nv.global                --------------------------
	.section	.nv.global,"aw",@nobits
.nv.global:
	.type		_ZN39_INTERNAL_8a8d42d3_4_k_cu_4a855517_42344cute1_E,@object
	.size		_ZN39_INTERNAL_8a8d42d3_4_k_cu_4a855517_42344cute1_E,(_ZN39_INTERNAL_8a8d42d3_4_k_cu_4a855517_42344cuda3std3__45__cpo6cbeginE - _ZN39_INTERNAL_8a8d42d3_4_k_cu_4a855517_42344cute1_E)
_ZN39_INTERNAL_8a8d42d3_4_k_cu_4a855517_42344cute1_E:
	.zero		1
	.type		_ZN39_INTERNAL_8a8d42d3_4_k_cu_4a855517_42344cuda3std3__45__cpo6cbeginE,@object
	.size		_ZN39_INTERNAL_8a8d42d3_4_k_cu_4a855517_42344cuda3std3__45__cpo6cbeginE,(_ZN39_INTERNAL_8a8d42d3_4_k_cu_4a855517_42344cuda3std3__48in_placeE - _ZN39_INTERNAL_8a8d42d3_4_k_cu_4a855517_42344cuda3std3__45__cpo6cbeginE)
_ZN39_INTERNAL_8a8d42d3_4_k_cu_4a855517_42344cuda3std3__45__cpo6cbeginE:
	.zero		1
	.type		_ZN39_INTERNAL_8a8d42d3_4_k_cu_4a855517_42344cuda3std3__48in_placeE,@object
	.size		_ZN39_INTERNAL_8a8d42d3_4_k_cu_4a855517_42344cuda3std3__48in_placeE,(_ZN39_INTERNAL_8a8d42d3_4_k_cu_4a855517_42344cuda3std6ranges3__45__cpo9iter_moveE - _ZN39_INTERNAL_8a8d42d3_4_k_cu_4a855517_42344cuda3std3__48in_placeE)
_ZN39_INTERNAL_8a8d42d3_4_k_cu_4a855517_42344cuda3std3__48in_placeE:
	.zero		1
	.type		_ZN39_INTERNAL_8a8d42d3_4_k_cu_4a855517_42344cuda3std6ranges3__45__cpo9iter_moveE,@object
	.size		_ZN39_INTERNAL_8a8d42d3_4_k_cu_4a855517_42344cuda3std6ranges3__45__cpo9iter_moveE,(_ZN39_INTERNAL_8a8d42d3_4_k_cu_4a855517_42344cuda3std3__45__cpo5beginE - _ZN39_INTERNAL_8a8d42d3_4_k_cu_4a855517_42344cuda3std6ranges3__45__cpo9iter_moveE)
_ZN39_INTERNAL_8a8d42d3_4_k_cu_4a855517_42344cuda3std6ranges3__45__cpo9iter_moveE:
	.zero		1
	.type		_ZN39_INTERNAL_8a8d42d3_4_k_cu_4a855517_42344cuda3std3__45__cpo5beginE,@object
	.size		_ZN39_INTERNAL_8a8d42d3_4_k_cu_4a855517_42344cuda3std3__45__cpo5beginE,(_ZN39_INTERNAL_8a8d42d3_4_k_cu_4a855517_42344cuda3std3__441_GLOBAL__N__8a8d42d3_4_k_cu_4a855517_42346ignoreE - _ZN39_INTERNAL_8a8d42d3_4_k_cu_4a855517_42344cuda3std3__45__cpo5beginE)
_ZN39_INTERNAL_8a8d42d3_4_k_cu_4a855517_42344cuda3std3__45__cpo5beginE:
	.zero		1
	.type		_ZN39_INTERNAL_8a8d42d3_4_k_cu_4a855517_42344cuda3std3__441_GLOBAL__N__8a8d42d3_4_k_cu_4a855517_42346ignoreE,@object
	.size		_ZN39_INTERNAL_8a8d42d3_4_k_cu_4a855517_42344cuda3std3__441_GLOBAL__N__8a8d42d3_4_k_cu_4a855517_42346ignoreE,(_ZN39_INTERNAL_8a8d42d3_4_k_cu_4a855517_42344cute7productE - _ZN39_INTERNAL_8a8d42d3_4_k_cu_4a855517_42344cuda3std3__441_GLOBAL__N__8a8d42d3_4_k_cu_4a855517_42346ignoreE)
_ZN39_INTERNAL_8a8d42d3_4_k_cu_4a855517_42344cuda3std3__441_GLOBAL__N__8a8d42d3_4_k_cu_4a855517_42346ignoreE:
	.zero		1
	.type		_ZN39_INTERNAL_8a8d42d3_4_k_cu_4a855517_42344cute7productE,@object
	.size		_ZN39_INTERNAL_8a8d42d3_4_k_cu_4a855517_42344cute7productE,(_ZN39_INTERNAL_8a8d42d3_4_k_cu_4a855517_42344cuda3std3__45__cpo3endE - _ZN39_INTERNAL_8a8d42d3_4_k_cu_4a855517_42344cute7productE)
_ZN39_INTERNAL_8a8d42d3_4_k_cu_4a855517_42344cute7productE:
	.zero		1
	.type		_ZN39_INTERNAL_8a8d42d3_4_k_cu_4a855517_42344cuda3std3__45__cpo3endE,@object
	.size		_ZN39_INTERNAL_8a8d42d3_4_k_cu_4a855517_42344cuda3std3__45__cpo3endE,(_ZN39_INTERNAL_8a8d42d3_4_k_cu_4a855517_42344cuda3std3__419piecewise_constructE - _ZN39_INTERNAL_8a8d42d3_4_k_cu_4a855517_42344cuda3std3__45__cpo3endE)
_ZN39_INTERNAL_8a8d42d3_4_k_cu_4a855517_42344cuda3std3__45__cpo3endE:
	.zero		1
	.type		_ZN39_INTERNAL_8a8d42d3_4_k_cu_4a855517_42344cuda3std3__419piecewise_constructE,@object
	.size		_ZN39_INTERNAL_8a8d42d3_4_k_cu_4a855517_42344cuda3std3__419piecewise_constructE,(_ZN39_INTERNAL_8a8d42d3_4_k_cu_4a855517_42344cuda3std3__45__cpo4cendE - _ZN39_INTERNAL_8a8d42d3_4_k_cu_4a855517_42344cuda3std3__419piecewise_constructE)
_ZN39_INTERNAL_8a8d42d3_4_k_cu_4a855517_42344cuda3std3__419piecewise_constructE:
	.zero		1
	.type		_ZN39_INTERNAL_8a8d42d3_4_k_cu_4a855517_42344cuda3std3__45__cpo4cendE,@object
	.size		_ZN39_INTERNAL_8a8d42d3_4_k_cu_4a855517_42344cuda3std3__45__cpo4cendE,(_ZN39_INTERNAL_8a8d42d3_4_k_cu_4a855517_42344cuda3std6ranges3__45__cpo4swapE - _ZN39_INTERNAL_8a8d42d3_4_k_cu_4a855517_42344cuda3std3__45__cpo4cendE)
_ZN39_INTERNAL_8a8d42d3_4_k_cu_4a855517_42344cuda3std3__45__cpo4cendE:
	.zero		1
	.type		_ZN39_INTERNAL_8a8d42d3_4_k_cu_4a855517_42344cuda3std6ranges3__45__cpo4swapE,@object
	.size		_ZN39_INTERNAL_8a8d42d3_4_k_cu_4a855517_42344cuda3std6ranges3__45__cpo4swapE,(.L_7 - _ZN39_INTERNAL_8a8d42d3_4_k_cu_4a855517_42344cuda3std6ranges3__45__cpo4swapE)
_ZN39_INTERNAL_8a8d42d3_4_k_cu_4a855517_42344cuda3std6ranges3__45__cpo4swapE:
	.zero		1
.L_7:


//--------------------- .nv.constant0._ZN7cutlass13device_kernelINS_4gemm6kernel13GemmUniversalIN4cute5tupleIJiiiiEEENS1_10collective13CollectiveMmaINS1_37MainloopSm90TmaGmmaWarpSpecializedFP8ILi14ENS5_IJNS4_1CILi1EEESB_SB_EEENS1_35KernelTmaWarpSpecializedCooperativeEEENS5_IJNSA_ILi128EEESF_NSA_ILi64EEEEEENS_12float_e5m2_tENS5_IJlSB_lEEESI_SJ_NS4_8TiledMMAINS4_8MMA_AtomIJNS4_4SM904GMMA31MMA_64x128x32_F32E5M2E5M2_SS_TNILNSN_7ScaleInE1ELSP_1EEEEEENS4_6LayoutINS5_IJNSA_ILi2EEESB_SB_EEENS5_IJSB_NSA_ILi0EEESV_EEEEENS5_IJNS4_10UnderscoreESY_SY_EEEEENS4_13SM90_TMA_LOADENS4_14ComposedLayoutINS4_7SwizzleILi2ELi4ELi3EEENS4_18smem_ptr_flag_bitsILi8EEENSS_INS5_IJNSA_ILi8EEESG_EEENS5_IJSG_SB_EEEEEEEvNS4_8identityES11_S1B_vS1C_EENS_8epilogue10collective6detail29Sm90TmaWarpSpecializedAdapterINS1F_15DefaultEpilogueISI_SJ_SJ_NS1E_6thread17LinearCombinationISI_Li1EffLNS1J_9ScaleType4KindE0ELNS_15FloatRoundStyleE2ESI_EENS1_15EpilogueDefaultEEEEEvvEEEEvNT_6ParamsE --------------------------
	.section	.nv.constant0._ZN7cutlass13device_kernelINS_4gemm6kernel13GemmUniversalIN4cute5tupleIJiiiiEEENS1_10collective13CollectiveMmaINS1_37MainloopSm90TmaGmmaWarpSpecializedFP8ILi14ENS5_IJNS4_1CILi1EEESB_SB_EEENS1_35KernelTmaWarpSpecializedCooperativeEEENS5_IJNSA_ILi128EEESF_NSA_ILi64EEEEEENS_12float_e5m2_tENS5_IJlSB_lEEESI_SJ_NS4_8TiledMMAINS4_8MMA_AtomIJNS4_4SM904GMMA31MMA_64x128x32_F32E5M2E5M2_SS_TNILNSN_7ScaleInE1ELSP_1EEEEEENS4_6LayoutINS5_IJNSA_ILi2EEESB_SB_EEENS5_IJSB_NSA_ILi0EEESV_EEEEENS5_IJNS4_10UnderscoreESY_SY_EEEEENS4_13SM90_TMA_LOADENS4_14ComposedLayoutINS4_7SwizzleILi2ELi4ELi3EEENS4_18smem_ptr_flag_bitsILi8EEENSS_INS5_IJNSA_ILi8EEESG_EEENS5_IJSG_SB_EEEEEEEvNS4_8identityES11_S1B_vS1C_EENS_8epilogue10collective6detail29Sm90TmaWarpSpecializedAdapterINS1F_15DefaultEpilogueISI_SJ_SJ_NS1E_6thread17LinearCombinationISI_Li1EffLNS1J_9ScaleType4KindE0ELNS_15FloatRoundStyleE2ESI_EENS1_15EpilogueDefaultEEEEEvvEEEEvNT_6ParamsE,"a",@progbits
	.sectionflags	@""
	.align	4
.nv.constant0._ZN7cutlass13device_kernelINS_4gemm6kernel13GemmUniversalIN4cute5tupleIJiiiiEEENS1_10collective13CollectiveMmaINS1_37MainloopSm90TmaGmmaWarpSpecializedFP8ILi14ENS5_IJNS4_1CILi1EEESB_SB_EEENS1_35KernelTmaWarpSpecializedCooperativeEEENS5_IJNSA_ILi128EEESF_NSA_ILi64EEEEEENS_12float_e5m2_tENS5_IJlSB_lEEESI_SJ_NS4_8TiledMMAINS4_8MMA_AtomIJNS4_4SM904GMMA31MMA_64x128x32_F32E5M2E5M2_SS_TNILNSN_7ScaleInE1ELSP_1EEEEEENS4_6LayoutINS5_IJNSA_ILi2EEESB_SB_EEENS5_IJSB_NSA_ILi0EEESV_EEEEENS5_IJNS4_10UnderscoreESY_SY_EEEEENS4_13SM90_TMA_LOADENS4_14ComposedLayoutINS4_7SwizzleILi2ELi4ELi3EEENS4_18smem_ptr_flag_bitsILi8EEENSS_INS5_IJNSA_ILi8EEESG_EEENS5_IJSG_SB_EEEEEEEvNS4_8identityES11_S1B_vS1C_EENS_8epilogue10collective6detail29Sm90TmaWarpSpecializedAdapterINS1F_15DefaultEpilogueISI_SJ_SJ_NS1E_6thread17LinearCombinationISI_Li1EffLNS1J_9ScaleType4KindE0ELNS_15FloatRoundStyleE2ESI_EENS1_15EpilogueDefaultEEEEEvvEEEEvNT_6ParamsE:
	.zero		1664


//--------------------- SYMBOLS --------------------------

	.type		.nv.reservedSmem.offset0,@object
	.size		.nv.reservedSmem.offset0,0x4
